//
// Generated by NVIDIA NVVM Compiler
//
// Compiler Build ID: CL-36424714
// Cuda compilation tools, release 13.0, V13.0.88
// Based on NVVM 20.0.0
//

.version 9.0
.target sm_100
.address_size 64

	// .globl	_Z13par_eucl_distPdii
.extern .func  (.param .b32 func_retval0) vprintf
(
	.param .b64 vprintf_param_0,
	.param .b64 vprintf_param_1
)
;
.func  (.param .b64 func_retval0) __internal_accurate_pow
(
	.param .b64 __internal_accurate_pow_param_0
)
;
// _ZZ15par_signed_distPdiiS_iS_iPiE8tmp_dist has been demoted
.global .align 1 .b8 $str[22] = {37, 100, 32, 37, 100, 32, 37, 100, 32, 37, 102, 32, 37, 102, 32, 84, 79, 32, 37, 102, 10};
.global .align 1 .b8 $str$1[13] = {37, 100, 32, 37, 100, 32, 37, 102, 32, 37, 102, 10};

.visible .entry _Z13par_eucl_distPdii(
	.param .u64 .ptr .align 1 _Z13par_eucl_distPdii_param_0,
	.param .u32 _Z13par_eucl_distPdii_param_1,
	.param .u32 _Z13par_eucl_distPdii_param_2
)
{
	.reg .pred 	%p<14>;
	.reg .b32 	%r<46>;
	.reg .b64 	%rd<5>;
	.reg .b64 	%fd<24>;

	ld.param.u64 	%rd2, [_Z13par_eucl_distPdii_param_0];
	ld.param.u32 	%r18, [_Z13par_eucl_distPdii_param_1];
	mov.u32 	%r19, %ctaid.x;
	mov.u32 	%r1, %ntid.x;
	mov.u32 	%r20, %tid.x;
	mad.lo.s32 	%r43, %r19, %r1, %r20;
	mul.lo.s32 	%r3, %r18, %r18;
	setp.ge.s32 	%p1, %r43, %r3;
	@%p1 bra 	$L__BB0_6;
	mov.f64 	%fd1, 0d4000000000000000;
	{
	.reg .b32 %temp; 
	mov.b64 	{%temp, %r4}, %fd1;
	}
	and.b32  	%r5, %r4, 2146435072;
	mov.u32 	%r21, %nctaid.x;
	mul.lo.s32 	%r6, %r21, %r1;
	cvta.to.global.u64 	%rd1, %rd2;
$L__BB0_2:
	mul.lo.s32 	%r22, %r43, %r3;
	mad.lo.s32 	%r23, %r43, %r43, %r43;
	shr.u32 	%r24, %r23, 31;
	add.s32 	%r25, %r23, %r24;
	shr.s32 	%r26, %r25, 1;
	sub.s32 	%r45, %r22, %r26;
	not.b32 	%r27, %r43;
	add.s32 	%r9, %r3, %r27;
	setp.lt.s32 	%p2, %r9, 1;
	@%p2 bra 	$L__BB0_5;
	add.s32 	%r10, %r9, %r45;
	div.s32 	%r12, %r43, %r18;
	mul.lo.s32 	%r28, %r12, %r18;
	sub.s32 	%r11, %r43, %r28;
	mov.u32 	%r44, %r43;
$L__BB0_4:
	setp.lt.s32 	%p3, %r4, 0;
	setp.eq.s32 	%p4, %r5, 1062207488;
	add.s32 	%r44, %r44, 1;
	mul.wide.s32 	%rd3, %r45, 8;
	add.s64 	%rd4, %rd1, %rd3;
	div.s32 	%r29, %r44, %r18;
	mul.lo.s32 	%r30, %r29, %r18;
	sub.s32 	%r31, %r44, %r30;
	sub.s32 	%r32, %r31, %r11;
	cvt.rn.f64.s32 	%fd2, %r32;
	{
	.reg .b32 %temp; 
	mov.b64 	{%temp, %r33}, %fd2;
	}
	abs.f64 	%fd3, %fd2;
	{ // callseq 0, 0
	.param .b64 param0;
	st.param.f64 	[param0], %fd3;
	.param .b64 retval0;
	call.uni (retval0), 
	__internal_accurate_pow, 
	(
	param0
	);
	ld.param.f64 	%fd4, [retval0];
	} // callseq 0
	setp.lt.s32 	%p6, %r33, 0;
	neg.f64 	%fd6, %fd4;
	selp.f64 	%fd7, %fd6, %fd4, %p4;
	selp.f64 	%fd8, %fd7, %fd4, %p6;
	setp.eq.s32 	%p7, %r32, 0;
	selp.b32 	%r34, %r33, 0, %p4;
	or.b32  	%r35, %r34, 2146435072;
	selp.b32 	%r36, %r35, %r34, %p3;
	mov.b32 	%r37, 0;
	mov.b64 	%fd9, {%r37, %r36};
	selp.f64 	%fd10, %fd9, %fd8, %p7;
	setp.eq.s32 	%p8, %r32, 1;
	selp.f64 	%fd11, 0d3FF0000000000000, %fd10, %p8;
	sub.s32 	%r38, %r29, %r12;
	cvt.rn.f64.s32 	%fd12, %r38;
	{
	.reg .b32 %temp; 
	mov.b64 	{%temp, %r39}, %fd12;
	}
	abs.f64 	%fd13, %fd12;
	{ // callseq 1, 0
	.param .b64 param0;
	st.param.f64 	[param0], %fd13;
	.param .b64 retval0;
	call.uni (retval0), 
	__internal_accurate_pow, 
	(
	param0
	);
	ld.param.f64 	%fd14, [retval0];
	} // callseq 1
	setp.lt.s32 	%p9, %r39, 0;
	neg.f64 	%fd16, %fd14;
	selp.f64 	%fd17, %fd16, %fd14, %p4;
	selp.f64 	%fd18, %fd17, %fd14, %p9;
	setp.eq.s32 	%p10, %r38, 0;
	selp.b32 	%r40, %r39, 0, %p4;
	or.b32  	%r41, %r40, 2146435072;
	selp.b32 	%r42, %r41, %r40, %p3;
	mov.b64 	%fd19, {%r37, %r42};
	selp.f64 	%fd20, %fd19, %fd18, %p10;
	setp.eq.s32 	%p11, %r38, 1;
	selp.f64 	%fd21, 0d3FF0000000000000, %fd20, %p11;
	add.f64 	%fd22, %fd11, %fd21;
	sqrt.rn.f64 	%fd23, %fd22;
	st.global.f64 	[%rd4], %fd23;
	add.s32 	%r45, %r45, 1;
	setp.lt.s32 	%p12, %r45, %r10;
	@%p12 bra 	$L__BB0_4;
$L__BB0_5:
	add.s32 	%r43, %r43, %r6;
	setp.lt.s32 	%p13, %r43, %r3;
	@%p13 bra 	$L__BB0_2;
$L__BB0_6:
	ret;

}
	// .globl	_Z15par_signed_distPdiiS_iS_iPi
.visible .entry _Z15par_signed_distPdiiS_iS_iPi(
	.param .u64 .ptr .align 1 _Z15par_signed_distPdiiS_iS_iPi_param_0,
	.param .u32 _Z15par_signed_distPdiiS_iS_iPi_param_1,
	.param .u32 _Z15par_signed_distPdiiS_iS_iPi_param_2,
	.param .u64 .ptr .align 1 _Z15par_signed_distPdiiS_iS_iPi_param_3,
	.param .u32 _Z15par_signed_distPdiiS_iS_iPi_param_4,
	.param .u64 .ptr .align 1 _Z15par_signed_distPdiiS_iS_iPi_param_5,
	.param .u32 _Z15par_signed_distPdiiS_iS_iPi_param_6,
	.param .u64 .ptr .align 1 _Z15par_signed_distPdiiS_iS_iPi_param_7
)
{
	.local .align 8 .b8 	__local_depot1[40];
	.reg .b64 	%SP;
	.reg .b64 	%SPL;
	.reg .pred 	%p<22>;
	.reg .b32 	%r<71>;
	.reg .b64 	%rd<36>;
	.reg .b64 	%fd<29>;
	// demoted variable
	.shared .align 8 .b8 _ZZ15par_signed_distPdiiS_iS_iPiE8tmp_dist[2048];
	mov.u64 	%SPL, __local_depot1;
	cvta.local.u64 	%SP, %SPL;
	ld.param.u64 	%rd7, [_Z15par_signed_distPdiiS_iS_iPi_param_0];
	ld.param.u32 	%r19, [_Z15par_signed_distPdiiS_iS_iPi_param_1];
	ld.param.u32 	%r17, [_Z15par_signed_distPdiiS_iS_iPi_param_2];
	ld.param.u64 	%rd8, [_Z15par_signed_distPdiiS_iS_iPi_param_3];
	ld.param.u64 	%rd9, [_Z15par_signed_distPdiiS_iS_iPi_param_5];
	ld.param.u32 	%r18, [_Z15par_signed_distPdiiS_iS_iPi_param_6];
	cvta.to.global.u64 	%rd1, %rd9;
	cvta.to.global.u64 	%rd2, %rd8;
	cvta.to.global.u64 	%rd3, %rd7;
	add.u64 	%rd10, %SP, 0;
	add.u64 	%rd4, %SPL, 0;
	mov.u32 	%r1, %tid.x;
	mov.u32 	%r69, %ctaid.x;
	mul.lo.s32 	%r3, %r19, 2401;
	setp.ge.s32 	%p2, %r69, %r3;
	@%p2 bra 	$L__BB1_25;
	mov.u32 	%r4, %ntid.x;
	shl.b32 	%r20, %r1, 3;
	mov.u32 	%r21, _ZZ15par_signed_distPdiiS_iS_iPiE8tmp_dist;
	add.s32 	%r5, %r21, %r20;
	setp.eq.s32 	%p3, %r18, 0;
	mov.u32 	%r6, %nctaid.x;
	@%p3 bra 	$L__BB1_2;
	bra.uni 	$L__BB1_16;
$L__BB1_2:
	mov.u64 	%rd30, $str;
	mov.u64 	%rd33, $str$1;
$L__BB1_3:
	mul.hi.s32 	%r44, %r69, 457939037;
	shr.u32 	%r45, %r44, 31;
	shr.s32 	%r46, %r44, 8;
	add.s32 	%r47, %r46, %r45;
	mul.lo.s32 	%r48, %r47, 2401;
	sub.s32 	%r49, %r69, %r48;
	mad.lo.s32 	%r50, %r49, %r4, %r1;
	div.s32 	%r8, %r50, %r17;
	mul.lo.s32 	%r51, %r8, %r17;
	sub.s32 	%r9, %r50, %r51;
	mul.lo.s32 	%r52, %r47, %r17;
	add.s32 	%r10, %r8, %r52;
	add.s32 	%r53, %r9, %r52;
	mul.wide.s32 	%rd22, %r10, 8;
	add.s64 	%rd23, %rd3, %rd22;
	ld.global.f64 	%fd2, [%rd23];
	mul.wide.s32 	%rd24, %r53, 8;
	add.s64 	%rd25, %rd3, %rd24;
	ld.global.f64 	%fd20, [%rd25];
	setp.neu.f64 	%p11, %fd2, %fd20;
	@%p11 bra 	$L__BB1_5;
	mov.b64 	%rd26, 4681608360884174848;
	st.shared.u64 	[%r5], %rd26;
	mov.f64 	%fd25, 0d40F86A0000000000;
	bra.uni 	$L__BB1_7;
$L__BB1_5:
	max.s32 	%r54, %r8, %r9;
	min.s32 	%r55, %r8, %r9;
	mad.lo.s32 	%r56, %r55, %r55, %r55;
	shr.u32 	%r57, %r56, 31;
	add.s32 	%r58, %r56, %r57;
	shr.s32 	%r59, %r58, 1;
	not.b32 	%r60, %r55;
	add.s32 	%r61, %r54, %r60;
	mad.lo.s32 	%r62, %r55, %r17, %r61;
	sub.s32 	%r63, %r62, %r59;
	mul.wide.s32 	%rd27, %r63, 8;
	add.s64 	%rd28, %rd2, %rd27;
	ld.global.f64 	%fd25, [%rd28];
	st.shared.f64 	[%r5], %fd25;
	setp.neu.f64 	%p12, %fd2, 0d0000000000000000;
	@%p12 bra 	$L__BB1_7;
	neg.f64 	%fd25, %fd25;
	st.shared.f64 	[%r5], %fd25;
$L__BB1_7:
	setp.eq.s32 	%p13, %r10, 0;
	setp.gt.s32 	%p14, %r69, 2;
	and.pred  	%p1, %p14, %p13;
	not.pred 	%p15, %p1;
	@%p15 bra 	$L__BB1_9;
	ld.global.f64 	%fd26, [%rd1];
$L__BB1_9:
	mul.wide.s32 	%rd29, %r10, 8;
	add.s64 	%rd5, %rd1, %rd29;
	ld.global.f64 	%fd22, [%rd5];
	setp.geu.f64 	%p16, %fd25, %fd22;
	@%p16 bra 	$L__BB1_11;
	st.global.f64 	[%rd5], %fd25;
$L__BB1_11:
	ld.global.f64 	%fd27, [%rd1];
	@%p15 bra 	$L__BB1_13;
	st.local.v2.u32 	[%rd4], {%r69, %r1};
	mov.b32 	%r64, 0;
	st.local.u32 	[%rd4+8], %r64;
	st.local.f64 	[%rd4+16], %fd25;
	st.local.f64 	[%rd4+24], %fd26;
	st.local.f64 	[%rd4+32], %fd27;
	cvta.global.u64 	%rd31, %rd30;
	{ // callseq 3, 0
	.param .b64 param0;
	st.param.b64 	[param0], %rd31;
	.param .b64 param1;
	st.param.b64 	[param1], %rd10;
	.param .b32 retval0;
	call.uni (retval0), 
	vprintf, 
	(
	param0, 
	param1
	);
	ld.param.b32 	%r65, [retval0];
	} // callseq 3
	ld.global.f64 	%fd27, [%rd1];
$L__BB1_13:
	setp.ne.s32 	%p18, %r10, 0;
	setp.geu.f64 	%p19, %fd27, 0d40F86A0000000000;
	or.pred  	%p20, %p18, %p19;
	@%p20 bra 	$L__BB1_15;
	ld.shared.f64 	%fd23, [%r5];
	st.local.v2.u32 	[%rd4], {%r69, %r1};
	st.local.f64 	[%rd4+8], %fd23;
	st.local.f64 	[%rd4+16], %fd27;
	cvta.global.u64 	%rd34, %rd33;
	{ // callseq 4, 0
	.param .b64 param0;
	st.param.b64 	[param0], %rd34;
	.param .b64 param1;
	st.param.b64 	[param1], %rd10;
	.param .b32 retval0;
	call.uni (retval0), 
	vprintf, 
	(
	param0, 
	param1
	);
	ld.param.b32 	%r67, [retval0];
	} // callseq 4
$L__BB1_15:
	add.s32 	%r69, %r69, %r6;
	setp.lt.s32 	%p21, %r69, %r3;
	@%p21 bra 	$L__BB1_3;
	bra.uni 	$L__BB1_25;
$L__BB1_16:
	mul.hi.s32 	%r22, %r69, 457939037;
	shr.u32 	%r23, %r22, 31;
	shr.s32 	%r24, %r22, 8;
	add.s32 	%r25, %r24, %r23;
	mul.lo.s32 	%r26, %r25, 2401;
	sub.s32 	%r27, %r69, %r26;
	mad.lo.s32 	%r28, %r27, %r4, %r1;
	div.s32 	%r13, %r28, %r17;
	mul.lo.s32 	%r29, %r13, %r17;
	sub.s32 	%r14, %r28, %r29;
	mul.lo.s32 	%r30, %r25, %r17;
	add.s32 	%r15, %r13, %r30;
	add.s32 	%r31, %r14, %r30;
	mul.wide.s32 	%rd11, %r15, 8;
	add.s64 	%rd12, %rd3, %rd11;
	ld.global.f64 	%fd11, [%rd12];
	mul.wide.s32 	%rd13, %r31, 8;
	add.s64 	%rd14, %rd3, %rd13;
	ld.global.f64 	%fd16, [%rd14];
	setp.eq.f64 	%p4, %fd11, %fd16;
	@%p4 bra 	$L__BB1_19;
	max.s32 	%r32, %r13, %r14;
	min.s32 	%r33, %r13, %r14;
	mad.lo.s32 	%r34, %r33, %r33, %r33;
	shr.u32 	%r35, %r34, 31;
	add.s32 	%r36, %r34, %r35;
	shr.s32 	%r37, %r36, 1;
	not.b32 	%r38, %r33;
	add.s32 	%r39, %r32, %r38;
	mad.lo.s32 	%r40, %r33, %r17, %r39;
	sub.s32 	%r41, %r40, %r37;
	mul.wide.s32 	%rd16, %r41, 8;
	add.s64 	%rd17, %rd2, %rd16;
	ld.global.f64 	%fd28, [%rd17];
	st.shared.f64 	[%r5], %fd28;
	setp.neu.f64 	%p5, %fd11, 0d0000000000000000;
	@%p5 bra 	$L__BB1_20;
	neg.f64 	%fd28, %fd28;
	st.shared.f64 	[%r5], %fd28;
	bra.uni 	$L__BB1_20;
$L__BB1_19:
	mov.b64 	%rd15, 4681608360884174848;
	st.shared.u64 	[%r5], %rd15;
	mov.f64 	%fd28, 0d40F86A0000000000;
$L__BB1_20:
	add.s64 	%rd6, %rd1, %rd11;
	ld.global.f64 	%fd18, [%rd6];
	setp.geu.f64 	%p6, %fd28, %fd18;
	@%p6 bra 	$L__BB1_22;
	st.global.f64 	[%rd6], %fd28;
$L__BB1_22:
	ld.global.f64 	%fd15, [%rd1];
	setp.geu.f64 	%p7, %fd15, 0d40F86A0000000000;
	setp.ne.s32 	%p8, %r15, 0;
	or.pred  	%p9, %p8, %p7;
	@%p9 bra 	$L__BB1_24;
	st.local.v2.u32 	[%rd4], {%r69, %r1};
	st.local.f64 	[%rd4+8], %fd28;
	st.local.f64 	[%rd4+16], %fd15;
	mov.u64 	%rd19, $str$1;
	cvta.global.u64 	%rd20, %rd19;
	{ // callseq 2, 0
	.param .b64 param0;
	st.param.b64 	[param0], %rd20;
	.param .b64 param1;
	st.param.b64 	[param1], %rd10;
	.param .b32 retval0;
	call.uni (retval0), 
	vprintf, 
	(
	param0, 
	param1
	);
	ld.param.b32 	%r42, [retval0];
	} // callseq 2
$L__BB1_24:
	add.s32 	%r69, %r69, %r6;
	setp.lt.s32 	%p10, %r69, %r3;
	@%p10 bra 	$L__BB1_16;
$L__BB1_25:
	ret;

}
	// .globl	_Z13int_to_doubleiPiPd
.visible .entry _Z13int_to_doubleiPiPd(
	.param .u32 _Z13int_to_doubleiPiPd_param_0,
	.param .u64 .ptr .align 1 _Z13int_to_doubleiPiPd_param_1,
	.param .u64 .ptr .align 1 _Z13int_to_doubleiPiPd_param_2
)
{
	.reg .pred 	%p<3>;
	.reg .b32 	%r<12>;
	.reg .b64 	%rd<9>;
	.reg .b64 	%fd<3>;

	ld.param.u32 	%r8, [_Z13int_to_doubleiPiPd_param_0];
	ld.param.u64 	%rd3, [_Z13int_to_doubleiPiPd_param_1];
	ld.param.u64 	%rd4, [_Z13int_to_doubleiPiPd_param_2];
	mov.u32 	%r11, %ctaid.x;
	mov.u32 	%r2, %ntid.x;
	div.u32 	%r3, %r8, %r2;
	setp.ge.u32 	%p1, %r11, %r3;
	@%p1 bra 	$L__BB2_3;
	mov.u32 	%r4, %nctaid.x;
	mov.u32 	%r5, %tid.x;
	cvta.to.global.u64 	%rd1, %rd3;
	cvta.to.global.u64 	%rd2, %rd4;
$L__BB2_2:
	mad.lo.s32 	%r9, %r11, %r2, %r5;
	mul.wide.s32 	%rd5, %r9, 4;
	add.s64 	%rd6, %rd1, %rd5;
	ld.global.u32 	%r10, [%rd6];
	cvt.rn.f64.s32 	%fd1, %r10;
	div.rn.f64 	%fd2, %fd1, 0d40C3880000000000;
	mul.wide.s32 	%rd7, %r9, 8;
	add.s64 	%rd8, %rd2, %rd7;
	st.global.f64 	[%rd8], %fd2;
	add.s32 	%r11, %r11, %r4;
	setp.lt.u32 	%p2, %r11, %r3;
	@%p2 bra 	$L__BB2_2;
$L__BB2_3:
	ret;

}
.func  (.param .b64 func_retval0) __internal_accurate_pow(
	.param .b64 __internal_accurate_pow_param_0
)
{
	.reg .pred 	%p<8>;
	.reg .b32 	%r<49>;
	.reg .b32 	%f<3>;
	.reg .b64 	%fd<109>;

	ld.param.f64 	%fd10, [__internal_accurate_pow_param_0];
	{
	.reg .b32 %temp; 
	mov.b64 	{%temp, %r46}, %fd10;
	}
	{
	.reg .b32 %temp; 
	mov.b64 	{%r45, %temp}, %fd10;
	}
	shr.u32 	%r47, %r46, 20;
	setp.gt.u32 	%p1, %r46, 1048575;
	@%p1 bra 	$L__BB3_2;
	mul.f64 	%fd11, %fd10, 0d4350000000000000;
	{
	.reg .b32 %temp; 
	mov.b64 	{%temp, %r46}, %fd11;
	}
	{
	.reg .b32 %temp; 
	mov.b64 	{%r45, %temp}, %fd11;
	}
	shr.u32 	%r16, %r46, 20;
	add.s32 	%r47, %r16, -54;
$L__BB3_2:
	add.s32 	%r48, %r47, -1023;
	and.b32  	%r17, %r46, -2146435073;
	or.b32  	%r18, %r17, 1072693248;
	mov.b64 	%fd107, {%r45, %r18};
	setp.lt.u32 	%p2, %r18, 1073127583;
	@%p2 bra 	$L__BB3_4;
	{
	.reg .b32 %temp; 
	mov.b64 	{%r19, %temp}, %fd107;
	}
	{
	.reg .b32 %temp; 
	mov.b64 	{%temp, %r20}, %fd107;
	}
	add.s32 	%r21, %r20, -1048576;
	mov.b64 	%fd107, {%r19, %r21};
	add.s32 	%r48, %r47, -1022;
$L__BB3_4:
	add.f64 	%fd12, %fd107, 0dBFF0000000000000;
	add.f64 	%fd13, %fd107, 0d3FF0000000000000;
	rcp.approx.ftz.f64 	%fd14, %fd13;
	neg.f64 	%fd15, %fd13;
	fma.rn.f64 	%fd16, %fd15, %fd14, 0d3FF0000000000000;
	fma.rn.f64 	%fd17, %fd16, %fd16, %fd16;
	fma.rn.f64 	%fd18, %fd17, %fd14, %fd14;
	mul.f64 	%fd19, %fd12, %fd18;
	fma.rn.f64 	%fd20, %fd12, %fd18, %fd19;
	mul.f64 	%fd21, %fd20, %fd20;
	fma.rn.f64 	%fd22, %fd21, 0d3EB0F5FF7D2CAFE2, 0d3ED0F5D241AD3B5A;
	fma.rn.f64 	%fd23, %fd22, %fd21, 0d3EF3B20A75488A3F;
	fma.rn.f64 	%fd24, %fd23, %fd21, 0d3F1745CDE4FAECD5;
	fma.rn.f64 	%fd25, %fd24, %fd21, 0d3F3C71C7258A578B;
	fma.rn.f64 	%fd26, %fd25, %fd21, 0d3F6249249242B910;
	fma.rn.f64 	%fd27, %fd26, %fd21, 0d3F89999999999DFB;
	sub.f64 	%fd28, %fd12, %fd20;
	add.f64 	%fd29, %fd28, %fd28;
	neg.f64 	%fd30, %fd20;
	fma.rn.f64 	%fd31, %fd30, %fd12, %fd29;
	mul.f64 	%fd32, %fd18, %fd31;
	fma.rn.f64 	%fd33, %fd21, %fd27, 0d3FB5555555555555;
	mov.f64 	%fd34, 0d3FB5555555555555;
	sub.f64 	%fd35, %fd34, %fd33;
	fma.rn.f64 	%fd36, %fd21, %fd27, %fd35;
	add.f64 	%fd37, %fd36, 0dBC46A4CB00B9E7B0;
	add.f64 	%fd38, %fd33, %fd37;
	sub.f64 	%fd39, %fd33, %fd38;
	add.f64 	%fd40, %fd37, %fd39;
	mul.rn.f64 	%fd41, %fd20, %fd20;
	neg.f64 	%fd42, %fd41;
	fma.rn.f64 	%fd43, %fd20, %fd20, %fd42;
	{
	.reg .b32 %temp; 
	mov.b64 	{%r22, %temp}, %fd32;
	}
	{
	.reg .b32 %temp; 
	mov.b64 	{%temp, %r23}, %fd32;
	}
	add.s32 	%r24, %r23, 1048576;
	mov.b64 	%fd44, {%r22, %r24};
	fma.rn.f64 	%fd45, %fd20, %fd44, %fd43;
	mul.rn.f64 	%fd46, %fd41, %fd20;
	neg.f64 	%fd47, %fd46;
	fma.rn.f64 	%fd48, %fd41, %fd20, %fd47;
	fma.rn.f64 	%fd49, %fd41, %fd32, %fd48;
	fma.rn.f64 	%fd50, %fd45, %fd20, %fd49;
	mul.rn.f64 	%fd51, %fd38, %fd46;
	neg.f64 	%fd52, %fd51;
	fma.rn.f64 	%fd53, %fd38, %fd46, %fd52;
	fma.rn.f64 	%fd54, %fd38, %fd50, %fd53;
	fma.rn.f64 	%fd55, %fd40, %fd46, %fd54;
	add.f64 	%fd56, %fd51, %fd55;
	sub.f64 	%fd57, %fd51, %fd56;
	add.f64 	%fd58, %fd55, %fd57;
	add.f64 	%fd59, %fd20, %fd56;
	sub.f64 	%fd60, %fd20, %fd59;
	add.f64 	%fd61, %fd56, %fd60;
	add.f64 	%fd62, %fd58, %fd61;
	add.f64 	%fd63, %fd32, %fd62;
	add.f64 	%fd64, %fd59, %fd63;
	sub.f64 	%fd65, %fd59, %fd64;
	add.f64 	%fd66, %fd63, %fd65;
	xor.b32  	%r25, %r48, -2147483648;
	mov.b32 	%r26, 1127219200;
	mov.b64 	%fd67, {%r25, %r26};
	mov.b32 	%r27, -2147483648;
	mov.b64 	%fd68, {%r27, %r26};
	sub.f64 	%fd69, %fd67, %fd68;
	fma.rn.f64 	%fd70, %fd69, 0d3FE62E42FEFA39EF, %fd64;
	fma.rn.f64 	%fd71, %fd69, 0dBFE62E42FEFA39EF, %fd70;
	sub.f64 	%fd72, %fd71, %fd64;
	sub.f64 	%fd73, %fd66, %fd72;
	fma.rn.f64 	%fd74, %fd69, 0d3C7ABC9E3B39803F, %fd73;
	add.f64 	%fd75, %fd70, %fd74;
	sub.f64 	%fd76, %fd70, %fd75;
	add.f64 	%fd77, %fd74, %fd76;
	mov.f64 	%fd78, 0d4000000000000000;
	{
	.reg .b32 %temp; 
	mov.b64 	{%temp, %r28}, %fd78;
	}
	{
	.reg .b32 %temp; 
	mov.b64 	{%r29, %temp}, %fd78;
	}
	shl.b32 	%r30, %r28, 1;
	setp.gt.u32 	%p3, %r30, -33554433;
	and.b32  	%r31, %r28, -15728641;
	selp.b32 	%r32, %r31, %r28, %p3;
	mov.b64 	%fd79, {%r29, %r32};
	mul.rn.f64 	%fd80, %fd75, %fd79;
	neg.f64 	%fd81, %fd80;
	fma.rn.f64 	%fd82, %fd75, %fd79, %fd81;
	fma.rn.f64 	%fd83, %fd77, %fd79, %fd82;
	add.f64 	%fd4, %fd80, %fd83;
	sub.f64 	%fd84, %fd80, %fd4;
	add.f64 	%fd5, %fd83, %fd84;
	fma.rn.f64 	%fd85, %fd4, 0d3FF71547652B82FE, 0d4338000000000000;
	{
	.reg .b32 %temp; 
	mov.b64 	{%r13, %temp}, %fd85;
	}
	mov.f64 	%fd86, 0dC338000000000000;
	add.rn.f64 	%fd87, %fd85, %fd86;
	fma.rn.f64 	%fd88, %fd87, 0dBFE62E42FEFA39EF, %fd4;
	fma.rn.f64 	%fd89, %fd87, 0dBC7ABC9E3B39803F, %fd88;
	fma.rn.f64 	%fd90, %fd89, 0d3E5ADE1569CE2BDF, 0d3E928AF3FCA213EA;
	fma.rn.f64 	%fd91, %fd90, %fd89, 0d3EC71DEE62401315;
	fma.rn.f64 	%fd92, %fd91, %fd89, 0d3EFA01997C89EB71;
	fma.rn.f64 	%fd93, %fd92, %fd89, 0d3F2A01A014761F65;
	fma.rn.f64 	%fd94, %fd93, %fd89, 0d3F56C16C1852B7AF;
	fma.rn.f64 	%fd95, %fd94, %fd89, 0d3F81111111122322;
	fma.rn.f64 	%fd96, %fd95, %fd89, 0d3FA55555555502A1;
	fma.rn.f64 	%fd97, %fd96, %fd89, 0d3FC5555555555511;
	fma.rn.f64 	%fd98, %fd97, %fd89, 0d3FE000000000000B;
	fma.rn.f64 	%fd99, %fd98, %fd89, 0d3FF0000000000000;
	fma.rn.f64 	%fd100, %fd99, %fd89, 0d3FF0000000000000;
	{
	.reg .b32 %temp; 
	mov.b64 	{%r14, %temp}, %fd100;
	}
	{
	.reg .b32 %temp; 
	mov.b64 	{%temp, %r15}, %fd100;
	}
	shl.b32 	%r33, %r13, 20;
	add.s32 	%r34, %r33, %r15;
	mov.b64 	%fd108, {%r14, %r34};
	{
	.reg .b32 %temp; 
	mov.b64 	{%temp, %r35}, %fd4;
	}
	mov.b32 	%f2, %r35;
	abs.f32 	%f1, %f2;
	setp.lt.f32 	%p4, %f1, 0f4086232B;
	@%p4 bra 	$L__BB3_7;
	setp.lt.f64 	%p5, %fd4, 0d0000000000000000;
	add.f64 	%fd101, %fd4, 0d7FF0000000000000;
	selp.f64 	%fd108, 0d0000000000000000, %fd101, %p5;
	setp.geu.f32 	%p6, %f1, 0f40874800;
	@%p6 bra 	$L__BB3_7;
	shr.u32 	%r36, %r13, 31;
	add.s32 	%r37, %r13, %r36;
	shr.s32 	%r38, %r37, 1;
	shl.b32 	%r39, %r38, 20;
	add.s32 	%r40, %r15, %r39;
	mov.b64 	%fd102, {%r14, %r40};
	sub.s32 	%r41, %r13, %r38;
	shl.b32 	%r42, %r41, 20;
	add.s32 	%r43, %r42, 1072693248;
	mov.b32 	%r44, 0;
	mov.b64 	%fd103, {%r44, %r43};
	mul.f64 	%fd108, %fd103, %fd102;
$L__BB3_7:
	abs.f64 	%fd104, %fd108;
	setp.eq.f64 	%p7, %fd104, 0d7FF0000000000000;
	fma.rn.f64 	%fd105, %fd108, %fd5, %fd108;
	selp.f64 	%fd106, %fd108, %fd105, %p7;
	st.param.f64 	[func_retval0], %fd106;
	ret;

}


// ===== COMPILED SASS (sm_100) =====

	.target	sm_100

	.elftype	@"ET_EXEC"


//--------------------- .note.nv.tkinfo           --------------------------
	.section	.note.nv.tkinfo,"",@"SHT_NOTE"
	.sectionflags	@"SHF_NOTE_NV_TKINFO"
	.tkinfo
        /*0018*/ 	.word	0x00000002
        /*0030*/ 	.string	""
        /*0030*/ 	.string	"ptxas"
        /*0030*/ 	.string	"Cuda compilation tools, release 13.0, V13.0.88"
        /*0030*/ 	.string	"Build cuda_13.0.r13.0/compiler.36424714_0"
        /*0030*/ 	.string	"-arch sm_100 -m 64 "



//--------------------- .note.nv.cuinfo           --------------------------
	.section	.note.nv.cuinfo,"",@"SHT_NOTE"
	.sectionflags	@"SHF_NOTE_NV_CUINFO"
        /*0018*/ 	.short	0x0002
        /*001a*/ 	.short	0x0064
        /*001c*/ 	.short	0x0082
	.zero		2


//--------------------- .nv.info                  --------------------------
	.section	.nv.info,"",@"SHT_CUDA_INFO"
	.align	4


	//----- nvinfo : EIATTR_REGCOUNT
	.align		4
        /*0000*/ 	.byte	0x04, 0x2f
        /*0002*/ 	.short	(.L_3 - .L_2)
	.align		4
.L_2:
        /*0004*/ 	.word	index@(_Z13par_eucl_distPdii)
        /*0008*/ 	.word	0x00000026


	//----- nvinfo : EIATTR_FRAME_SIZE
	.align		4
.L_3:
        /*000c*/ 	.byte	0x04, 0x11
        /*000e*/ 	.short	(.L_5 - .L_4)
	.align		4
.L_4:
        /*0010*/ 	.word	index@($_Z13par_eucl_distPdii$__internal_accurate_pow)
        /*0014*/ 	.word	0x00000000


	//----- nvinfo : EIATTR_FRAME_SIZE
	.align		4
.L_5:
        /*0018*/ 	.byte	0x04, 0x11
        /*001a*/ 	.short	(.L_7 - .L_6)
	.align		4
.L_6:
        /*001c*/ 	.word	index@($__internal_1_$__cuda_sm20_dsqrt_rn_f64_mediumpath_v1)
        /*0020*/ 	.word	0x00000000


	//----- nvinfo : EIATTR_FRAME_SIZE
	.align		4
.L_7:
        /*0024*/ 	.byte	0x04, 0x11
        /*0026*/ 	.short	(.L_9 - .L_8)
	.align		4
.L_8:
        /*0028*/ 	.word	index@(_Z13par_eucl_distPdii)
        /*002c*/ 	.word	0x00000000


	//----- nvinfo : EIATTR_REGCOUNT
	.align		4
.L_9:
        /*0030*/ 	.byte	0x04, 0x2f
        /*0032*/ 	.short	(.L_11 - .L_10)
	.align		4
.L_10:
        /*0034*/ 	.word	index@(_Z15par_signed_distPdiiS_iS_iPi)
        /*0038*/ 	.word	0x00000020


	//----- nvinfo : EIATTR_FRAME_SIZE
	.align		4
.L_11:
        /*003c*/ 	.byte	0x04, 0x11
        /*003e*/ 	.short	(.L_13 - .L_12)
	.align		4
.L_12:
        /*0040*/ 	.word	index@(_Z15par_signed_distPdiiS_iS_iPi)
        /*0044*/ 	.word	0x00000028


	//----- nvinfo : EIATTR_REGCOUNT
	.align		4
.L_13:
        /*0048*/ 	.byte	0x04, 0x2f
        /*004a*/ 	.short	(.L_15 - .L_14)
	.align		4
.L_14:
        /*004c*/ 	.word	index@(_Z13int_to_doubleiPiPd)
        /*0050*/ 	.word	0x0000001e


	//----- nvinfo : EIATTR_FRAME_SIZE
	.align		4
.L_15:
        /*0054*/ 	.byte	0x04, 0x11
        /*0056*/ 	.short	(.L_17 - .L_16)
	.align		4
.L_16:
        /*0058*/ 	.word	index@($__internal_0_$__cuda_sm20_div_rn_f64_full)
        /*005c*/ 	.word	0x00000000


	//----- nvinfo : EIATTR_FRAME_SIZE
	.align		4
.L_17:
        /*0060*/ 	.byte	0x04, 0x11
        /*0062*/ 	.short	(.L_19 - .L_18)
	.align		4
.L_18:
        /*0064*/ 	.word	index@(_Z13int_to_doubleiPiPd)
        /*0068*/ 	.word	0x00000000


	//----- nvinfo : EIATTR_MIN_STACK_SIZE
	.align		4
.L_19:
        /*006c*/ 	.byte	0x04, 0x12
        /*006e*/ 	.short	(.L_21 - .L_20)
	.align		4
.L_20:
        /*0070*/ 	.word	index@(_Z13int_to_doubleiPiPd)
        /*0074*/ 	.word	0x00000000


	//----- nvinfo : EIATTR_MIN_STACK_SIZE
	.align		4
.L_21:
        /*0078*/ 	.byte	0x04, 0x12
        /*007a*/ 	.short	(.L_23 - .L_22)
	.align		4
.L_22:
        /*007c*/ 	.word	index@(_Z15par_signed_distPdiiS_iS_iPi)
        /*0080*/ 	.word	0x00000028


	//----- nvinfo : EIATTR_MIN_STACK_SIZE
	.align		4
.L_23:
        /*0084*/ 	.byte	0x04, 0x12
        /*0086*/ 	.short	(.L_25 - .L_24)
	.align		4
.L_24:
        /*0088*/ 	.word	index@(_Z13par_eucl_distPdii)
        /*008c*/ 	.word	0x00000000
.L_25:


//--------------------- .nv.compat                --------------------------
	.section	.nv.compat,"",@"SHT_CUDA_COMPAT_INFO"
	.align	4
        /*0000*/ 	.byte	0x02, 0x09, 0x00, 0x00, 0x02, 0x02, 0x01, 0x00, 0x02, 0x05, 0x05, 0x00, 0x03, 0x07, 0x01, 0x01
        /*0010*/ 	.byte	0x02, 0x03, 0x00, 0x00, 0x02, 0x06, 0x01, 0x00, 0x04, 0x0b, 0x08, 0x00, 0x01, 0x00, 0x00, 0x00
        /*0020*/ 	.byte	0x00, 0x00, 0x00, 0x00


//--------------------- .nv.info._Z13int_to_doubleiPiPd --------------------------
	.section	.nv.info._Z13int_to_doubleiPiPd,"",@"SHT_CUDA_INFO"
	.sectionflags	@""
	.align	4


	//----- nvinfo : EIATTR_CUDA_API_VERSION
	.align		4
        /*0000*/ 	.byte	0x04, 0x37
        /*0002*/ 	.short	(.L_27 - .L_26)
.L_26:
        /*0004*/ 	.word	0x00000082


	//----- nvinfo : EIATTR_KPARAM_INFO
	.align		4
.L_27:
        /*0008*/ 	.byte	0x04, 0x17
        /*000a*/ 	.short	(.L_29 - .L_28)
.L_28:
        /*000c*/ 	.word	0x00000000
        /*0010*/ 	.short	0x0002
        /*0012*/ 	.short	0x0010
        /*0014*/ 	.byte	0x00, 0xf5, 0x21, 0x00


	//----- nvinfo : EIATTR_KPARAM_INFO
	.align		4
.L_29:
        /*0018*/ 	.byte	0x04, 0x17
        /*001a*/ 	.short	(.L_31 - .L_30)
.L_30:
        /*001c*/ 	.word	0x00000000
        /*0020*/ 	.short	0x0001
        /*0022*/ 	.short	0x0008
        /*0024*/ 	.byte	0x00, 0xf5, 0x21, 0x00


	//----- nvinfo : EIATTR_KPARAM_INFO
	.align		4
.L_31:
        /*0028*/ 	.byte	0x04, 0x17
        /*002a*/ 	.short	(.L_33 - .L_32)
.L_32:
        /*002c*/ 	.word	0x00000000
        /*0030*/ 	.short	0x0000
        /*0032*/ 	.short	0x0000
        /*0034*/ 	.byte	0x00, 0xf0, 0x11, 0x00


	//----- nvinfo : EIATTR_SPARSE_MMA_MASK
	.align		4
.L_33:
        /*0038*/ 	.byte	0x03, 0x50
        /*003a*/ 	.short	0x0000


	//----- nvinfo : EIATTR_MAXREG_COUNT
	.align		4
        /*003c*/ 	.byte	0x03, 0x1b
        /*003e*/ 	.short	0x00ff


	//----- nvinfo : EIATTR_MERCURY_ISA_VERSION
	.align		4
        /*0040*/ 	.byte	0x03, 0x5f
        /*0042*/ 	.short	0x0101


	//----- nvinfo : EIATTR_VRC_CTA_INIT_COUNT
	.align		4
        /*0044*/ 	.byte	0x02, 0x4a
	.zero		1
	.zero		1


	//----- nvinfo : EIATTR_EXIT_INSTR_OFFSETS
	.align		4
        /*0048*/ 	.byte	0x04, 0x1c
        /*004a*/ 	.short	(.L_35 - .L_34)


	//   ....[0]....
.L_34:
        /*004c*/ 	.word	0x00000170


	//   ....[1]....
        /*0050*/ 	.word	0x000003d0


	//----- nvinfo : EIATTR_CRS_STACK_SIZE
	.align		4
.L_35:
        /*0054*/ 	.byte	0x04, 0x1e
        /*0056*/ 	.short	(.L_37 - .L_36)
.L_36:
        /*0058*/ 	.word	0x00000000


	//----- nvinfo : EIATTR_CBANK_PARAM_SIZE
	.align		4
.L_37:
        /*005c*/ 	.byte	0x03, 0x19
        /*005e*/ 	.short	0x0018


	//----- nvinfo : EIATTR_PARAM_CBANK
	.align		4
        /*0060*/ 	.byte	0x04, 0x0a
        /*0062*/ 	.short	(.L_39 - .L_38)
	.align		4
.L_38:
        /*0064*/ 	.word	index@(.nv.constant0._Z13int_to_doubleiPiPd)
        /*0068*/ 	.short	0x0380
        /*006a*/ 	.short	0x0018


	//----- nvinfo : EIATTR_SW_WAR
	.align		4
.L_39:
        /*006c*/ 	.byte	0x04, 0x36
        /*006e*/ 	.short	(.L_41 - .L_40)
.L_40:
        /*0070*/ 	.word	0x00000008
.L_41:


//--------------------- .nv.info._Z15par_signed_distPdiiS_iS_iPi --------------------------
	.section	.nv.info._Z15par_signed_distPdiiS_iS_iPi,"",@"SHT_CUDA_INFO"
	.sectionflags	@""
	.align	4


	//----- nvinfo : EIATTR_CUDA_API_VERSION
	.align		4
        /*0000*/ 	.byte	0x04, 0x37
        /*0002*/ 	.short	(.L_43 - .L_42)
.L_42:
        /*0004*/ 	.word	0x00000082


	//----- nvinfo : EIATTR_KPARAM_INFO
	.align		4
.L_43:
        /*0008*/ 	.byte	0x04, 0x17
        /*000a*/ 	.short	(.L_45 - .L_44)
.L_44:
        /*000c*/ 	.word	0x00000000
        /*0010*/ 	.short	0x0007
        /*0012*/ 	.short	0x0030
        /*0014*/ 	.byte	0x00, 0xf5, 0x21, 0x00


	//----- nvinfo : EIATTR_KPARAM_INFO
	.align		4
.L_45:
        /*0018*/ 	.byte	0x04, 0x17
        /*001a*/ 	.short	(.L_47 - .L_46)
.L_46:
        /*001c*/ 	.word	0x00000000
        /*0020*/ 	.short	0x0006
        /*0022*/ 	.short	0x0028
        /*0024*/ 	.byte	0x00, 0xf0, 0x11, 0x00


	//----- nvinfo : EIATTR_KPARAM_INFO
	.align		4
.L_47:
        /*0028*/ 	.byte	0x04, 0x17
        /*002a*/ 	.short	(.L_49 - .L_48)
.L_48:
        /*002c*/ 	.word	0x00000000
        /*0030*/ 	.short	0x0005
        /*0032*/ 	.short	0x0020
        /*0034*/ 	.byte	0x00, 0xf5, 0x21, 0x00


	//----- nvinfo : EIATTR_KPARAM_INFO
	.align		4
.L_49:
        /*0038*/ 	.byte	0x04, 0x17
        /*003a*/ 	.short	(.L_51 - .L_50)
.L_50:
        /*003c*/ 	.word	0x00000000
        /*0040*/ 	.short	0x0004
        /*0042*/ 	.short	0x0018
        /*0044*/ 	.byte	0x00, 0xf0, 0x11, 0x00


	//----- nvinfo : EIATTR_KPARAM_INFO
	.align		4
.L_51:
        /*0048*/ 	.byte	0x04, 0x17
        /*004a*/ 	.short	(.L_53 - .L_52)
.L_52:
        /*004c*/ 	.word	0x00000000
        /*0050*/ 	.short	0x0003
        /*0052*/ 	.short	0x0010
        /*0054*/ 	.byte	0x00, 0xf5, 0x21, 0x00


	//----- nvinfo : EIATTR_KPARAM_INFO
	.align		4
.L_53:
        /*0058*/ 	.byte	0x04, 0x17
        /*005a*/ 	.short	(.L_55 - .L_54)
.L_54:
        /*005c*/ 	.word	0x00000000
        /*0060*/ 	.short	0x0002
        /*0062*/ 	.short	0x000c
        /*0064*/ 	.byte	0x00, 0xf0, 0x11, 0x00


	//----- nvinfo : EIATTR_KPARAM_INFO
	.align		4
.L_55:
        /*0068*/ 	.byte	0x04, 0x17
        /*006a*/ 	.short	(.L_57 - .L_56)
.L_56:
        /*006c*/ 	.word	0x00000000
        /*0070*/ 	.short	0x0001
        /*0072*/ 	.short	0x0008
        /*0074*/ 	.byte	0x00, 0xf0, 0x11, 0x00


	//----- nvinfo : EIATTR_KPARAM_INFO
	.align		4
.L_57:
        /*0078*/ 	.byte	0x04, 0x17
        /*007a*/ 	.short	(.L_59 - .L_58)
.L_58:
        /*007c*/ 	.word	0x00000000
        /*0080*/ 	.short	0x0000
        /*0082*/ 	.short	0x0000
        /*0084*/ 	.byte	0x00, 0xf5, 0x21, 0x00


	//----- nvinfo : EIATTR_SPARSE_MMA_MASK
	.align		4
.L_59:
        /*0088*/ 	.byte	0x03, 0x50
        /*008a*/ 	.short	0x0000


	//----- nvinfo : EIATTR_MAXREG_COUNT
	.align		4
        /*008c*/ 	.byte	0x03, 0x1b
        /*008e*/ 	.short	0x00ff


	//----- nvinfo : EIATTR_EXTERNS
	.align		4
        /*0090*/ 	.byte	0x04, 0x0f
        /*0092*/ 	.short	(.L_61 - .L_60)


	//   ....[0]....
	.align		4
.L_60:
        /*0094*/ 	.word	index@(vprintf)


	//----- nvinfo : EIATTR_MERCURY_ISA_VERSION
	.align		4
.L_61:
        /*0098*/ 	.byte	0x03, 0x5f
        /*009a*/ 	.short	0x0101


	//----- nvinfo : EIATTR_VRC_CTA_INIT_COUNT
	.align		4
        /*009c*/ 	.byte	0x02, 0x4a
	.zero		1
	.zero		1


	//----- nvinfo : EIATTR_SYSCALL_OFFSETS
	.align		4
        /*00a0*/ 	.byte	0x04, 0x46
        /*00a2*/ 	.short	(.L_63 - .L_62)


	//   ....[0]....
.L_62:
        /*00a4*/ 	.word	0x00000700


	//   ....[1]....
        /*00a8*/ 	.word	0x00000cf0


	//   ....[2]....
        /*00ac*/ 	.word	0x00000e30


	//----- nvinfo : EIATTR_EXIT_INSTR_OFFSETS
	.align		4
.L_63:
        /*00b0*/ 	.byte	0x04, 0x1c
        /*00b2*/ 	.short	(.L_65 - .L_64)


	//   ....[0]....
.L_64:
        /*00b4*/ 	.word	0x00000080


	//   ....[1]....
        /*00b8*/ 	.word	0x00000750


	//   ....[2]....
        /*00bc*/ 	.word	0x00000e80


	//----- nvinfo : EIATTR_CRS_STACK_SIZE
	.align		4
.L_65:
        /*00c0*/ 	.byte	0x04, 0x1e
        /*00c2*/ 	.short	(.L_67 - .L_66)
.L_66:
        /*00c4*/ 	.word	0x00000000


	//----- nvinfo : EIATTR_CBANK_PARAM_SIZE
	.align		4
.L_67:
        /*00c8*/ 	.byte	0x03, 0x19
        /*00ca*/ 	.short	0x0038


	//----- nvinfo : EIATTR_PARAM_CBANK
	.align		4
        /*00cc*/ 	.byte	0x04, 0x0a
        /*00ce*/ 	.short	(.L_69 - .L_68)
	.align		4
.L_68:
        /*00d0*/ 	.word	index@(.nv.constant0._Z15par_signed_distPdiiS_iS_iPi)
        /*00d4*/ 	.short	0x0380
        /*00d6*/ 	.short	0x0038


	//----- nvinfo : EIATTR_SW_WAR
	.align		4
.L_69:
        /*00d8*/ 	.byte	0x04, 0x36
        /*00da*/ 	.short	(.L_71 - .L_70)
.L_70:
        /*00dc*/ 	.word	0x00000008
.L_71:


//--------------------- .nv.info._Z13par_eucl_distPdii --------------------------
	.section	.nv.info._Z13par_eucl_distPdii,"",@"SHT_CUDA_INFO"
	.sectionflags	@""
	.align	4


	//----- nvinfo : EIATTR_CUDA_API_VERSION
	.align		4
        /*0000*/ 	.byte	0x04, 0x37
        /*0002*/ 	.short	(.L_73 - .L_72)
.L_72:
        /*0004*/ 	.word	0x00000082


	//----- nvinfo : EIATTR_KPARAM_INFO
	.align		4
.L_73:
        /*0008*/ 	.byte	0x04, 0x17
        /*000a*/ 	.short	(.L_75 - .L_74)
.L_74:
        /*000c*/ 	.word	0x00000000
        /*0010*/ 	.short	0x0002
        /*0012*/ 	.short	0x000c
        /*0014*/ 	.byte	0x00, 0xf0, 0x11, 0x00


	//----- nvinfo : EIATTR_KPARAM_INFO
	.align		4
.L_75:
        /*0018*/ 	.byte	0x04, 0x17
        /*001a*/ 	.short	(.L_77 - .L_76)
.L_76:
        /*001c*/ 	.word	0x00000000
        /*0020*/ 	.short	0x0001
        /*0022*/ 	.short	0x0008
        /*0024*/ 	.byte	0x00, 0xf0, 0x11, 0x00


	//----- nvinfo : EIATTR_KPARAM_INFO
	.align		4
.L_77:
        /*0028*/ 	.byte	0x04, 0x17
        /*002a*/ 	.short	(.L_79 - .L_78)
.L_78:
        /*002c*/ 	.word	0x00000000
        /*0030*/ 	.short	0x0000
        /*0032*/ 	.short	0x0000
        /*0034*/ 	.byte	0x00, 0xf5, 0x21, 0x00


	//----- nvinfo : EIATTR_SPARSE_MMA_MASK
	.align		4
.L_79:
        /*0038*/ 	.byte	0x03, 0x50
        /*003a*/ 	.short	0x0000


	//----- nvinfo : EIATTR_MAXREG_COUNT
	.align		4
        /*003c*/ 	.byte	0x03, 0x1b
        /*003e*/ 	.short	0x00ff


	//----- nvinfo : EIATTR_MERCURY_ISA_VERSION
	.align		4
        /*0040*/ 	.byte	0x03, 0x5f
        /*0042*/ 	.short	0x0101


	//----- nvinfo : EIATTR_VRC_CTA_INIT_COUNT
	.align		4
        /*0044*/ 	.byte	0x02, 0x4a
	.zero		1
	.zero		1


	//----- nvinfo : EIATTR_EXIT_INSTR_OFFSETS
	.align		4
        /*0048*/ 	.byte	0x04, 0x1c
        /*004a*/ 	.short	(.L_81 - .L_80)


	//   ....[0]....
.L_80:
        /*004c*/ 	.word	0x00000080


	//   ....[1]....
        /*0050*/ 	.word	0x000008c0


	//----- nvinfo : EIATTR_CRS_STACK_SIZE
	.align		4
.L_81:
        /*0054*/ 	.byte	0x04, 0x1e
        /*0056*/ 	.short	(.L_83 - .L_82)
.L_82:
        /*0058*/ 	.word	0x00000000


	//----- nvinfo : EIATTR_CBANK_PARAM_SIZE
	.align		4
.L_83:
        /*005c*/ 	.byte	0x03, 0x19
        /*005e*/ 	.short	0x0010


	//----- nvinfo : EIATTR_PARAM_CBANK
	.align		4
        /*0060*/ 	.byte	0x04, 0x0a
        /*0062*/ 	.short	(.L_85 - .L_84)
	.align		4
.L_84:
        /*0064*/ 	.word	index@(.nv.constant0._Z13par_eucl_distPdii)
        /*0068*/ 	.short	0x0380
        /*006a*/ 	.short	0x0010


	//----- nvinfo : EIATTR_SW_WAR
	.align		4
.L_85:
        /*006c*/ 	.byte	0x04, 0x36
        /*006e*/ 	.short	(.L_87 - .L_86)
.L_86:
        /*0070*/ 	.word	0x00000008
.L_87:


//--------------------- .nv.callgraph             --------------------------
	.section	.nv.callgraph,"",@"SHT_CUDA_CALLGRAPH"
	.align	4
	.sectionentsize	8
	.align		4
        /*0000*/ 	.word	0x00000000
	.align		4
        /*0004*/ 	.word	0xffffffff
	.align		4
        /*0008*/ 	.word	index@(_Z15par_signed_distPdiiS_iS_iPi)
	.align		4
        /*000c*/ 	.word	index@(vprintf)
	.align		4
        /*0010*/ 	.word	0x00000000
	.align		4
        /*0014*/ 	.word	0xfffffffe
	.align		4
        /*0018*/ 	.word	0x00000000
	.align		4
        /*001c*/ 	.word	0xfffffffd
	.align		4
        /*0020*/ 	.word	0x00000000
	.align		4
        /*0024*/ 	.word	0xfffffffc


//--------------------- .nv.constant4             --------------------------
	.section	.nv.constant4,"a",@progbits
	.align	8
	.align		8
.nv.constant4:
        /*0000*/ 	.dword	$str
	.align		8
        /*0008*/ 	.dword	$str$1
	.align		8
        /*0010*/ 	.dword	vprintf


//--------------------- .text._Z13int_to_doubleiPiPd --------------------------
	.section	.text._Z13int_to_doubleiPiPd,"ax",@progbits
	.align	128
        .global         _Z13int_to_doubleiPiPd
        .type           _Z13int_to_doubleiPiPd,@function
        .size           _Z13int_to_doubleiPiPd,(.L_x_37 - _Z13int_to_doubleiPiPd)
        .other          _Z13int_to_doubleiPiPd,@"STO_CUDA_ENTRY STV_DEFAULT"
_Z13int_to_doubleiPiPd:
.text._Z13int_to_doubleiPiPd:
[----:B------:R-:W-:Y:S01]  /*0000*/  LDC R1, c[0x0][0x37c] ;  /* 0x0000df00ff017b82 */ /* 0x000fe20000000800 */
[----:B------:R-:W0:Y:S07]  /*0010*/  LDCU UR5, c[0x0][0x360] ;  /* 0x00006c00ff0577ac */ /* 0x000e2e0008000800 */
[----:B------:R-:W1:Y:S01]  /*0020*/  LDC R7, c[0x0][0x380] ;  /* 0x0000e000ff077b82 */ /* 0x000e620000000800 */
[----:B------:R-:W-:-:S07]  /*0030*/  IMAD.MOV.U32 R2, RZ, RZ, RZ ;  /* 0x000000ffff027224 */ /* 0x000fce00078e00ff */
[----:B------:R-:W2:Y:S01]  /*0040*/  S2UR UR4, SR_CTAID.X ;  /* 0x00000000000479c3 */ /* 0x000ea20000002500 */
[----:B0-----:R-:W0:Y:S01]  /*0050*/  I2F.U32.RP R0, UR5 ;  /* 0x0000000500007d06 */ /* 0x001e220008209000 */
[----:B------:R-:W-:-:S07]  /*0060*/  ISETP.NE.U32.AND P2, PT, RZ, UR5, PT ;  /* 0x00000005ff007c0c */ /* 0x000fce000bf45070 */
[----:B0-----:R-:W0:Y:S02]  /*0070*/  MUFU.RCP R0, R0 ;  /* 0x0000000000007308 */ /* 0x001e240000001000 */
[----:B0-----:R-:W-:-:S06]  /*0080*/  VIADD R3, R0, 0xffffffe ;  /* 0x0ffffffe00037836 */ /* 0x001fcc0000000000 */
[----:B------:R-:W0:Y:S02]  /*0090*/  F2I.FTZ.U32.TRUNC.NTZ R3, R3 ;  /* 0x0000000300037305 */ /* 0x000e24000021f000 */
[----:B0-----:R-:W-:-:S04]  /*00a0*/  IMAD.MOV R5, RZ, RZ, -R3 ;  /* 0x000000ffff057224 */ /* 0x001fc800078e0a03 */
[----:B------:R-:W-:-:S04]  /*00b0*/  IMAD R5, R5, UR5, RZ ;  /* 0x0000000505057c24 */ /* 0x000fc8000f8e02ff */
[----:B------:R-:W-:-:S06]  /*00c0*/  IMAD.HI.U32 R2, R3, R5, R2 ;  /* 0x0000000503027227 */ /* 0x000fcc00078e0002 */
[----:B-1----:R-:W-:-:S04]  /*00d0*/  IMAD.HI.U32 R2, R2, R7, RZ ;  /* 0x0000000702027227 */ /* 0x002fc800078e00ff */
[----:B------:R-:W-:-:S04]  /*00e0*/  IMAD.MOV R4, RZ, RZ, -R2 ;  /* 0x000000ffff047224 */ /* 0x000fc800078e0a02 */
[----:B------:R-:W-:-:S05]  /*00f0*/  IMAD R0, R4, UR5, R7 ;  /* 0x0000000504007c24 */ /* 0x000fca000f8e0207 */
[----:B------:R-:W-:-:S13]  /*0100*/  ISETP.GE.U32.AND P0, PT, R0, UR5, PT ;  /* 0x0000000500007c0c */ /* 0x000fda000bf06070 */
[----:B------:R-:W-:Y:S01]  /*0110*/  @P0 VIADD R0, R0, -UR5 ;  /* 0x8000000500000c36 */ /* 0x000fe20008000000 */
[----:B------:R-:W-:-:S04]  /*0120*/  @P0 IADD3 R2, PT, PT, R2, 0x1, RZ ;  /* 0x0000000102020810 */ /* 0x000fc80007ffe0ff */
[----:B------:R-:W-:-:S13]  /*0130*/  ISETP.GE.U32.AND P1, PT, R0, UR5, PT ;  /* 0x0000000500007c0c */ /* 0x000fda000bf26070 */
[----:B------:R-:W-:Y:S01]  /*0140*/  @P1 VIADD R2, R2, 0x1 ;  /* 0x0000000102021836 */ /* 0x000fe20000000000 */
[----:B------:R-:W-:-:S04]  /*0150*/  @!P2 LOP3.LUT R2, RZ, UR5, RZ, 0x33, !PT ;  /* 0x00000005ff02ac12 */ /* 0x000fc8000f8e33ff */
[----:B--2---:R-:W-:-:S13]  /*0160*/  ISETP.LE.U32.AND P0, PT, R2, UR4, PT ;  /* 0x0000000402007c0c */ /* 0x004fda000bf03070 */
[----:B------:R-:W-:Y:S05]  /*0170*/  @P0 EXIT ;  /* 0x000000000000094d */ /* 0x000fea0003800000 */
[----:B------:R-:W0:Y:S01]  /*0180*/  S2R R3, SR_TID.X ;  /* 0x0000000000037919 */ /* 0x000e220000002100 */
[----:B------:R-:W1:Y:S01]  /*0190*/  LDC R4, c[0x0][0x370] ;  /* 0x0000dc00ff047b82 */ /* 0x000e620000000800 */
[----:B------:R-:W-:Y:S01]  /*01a0*/  IMAD.U32 R5, RZ, RZ, UR4 ;  /* 0x00000004ff057e24 */ /* 0x000fe2000f8e00ff */
[----:B------:R-:W2:Y:S06]  /*01b0*/  LDCU.64 UR6, c[0x0][0x358] ;  /* 0x00006b00ff0677ac */ /* 0x000eac0008000a00 */
[----:B------:R-:W3:Y:S08]  /*01c0*/  LDC.64 R14, c[0x0][0x388] ;  /* 0x0000e200ff0e7b82 */ /* 0x000ef00000000a00 */
[----:B------:R-:W4:Y:S02]  /*01d0*/  LDC.64 R12, c[0x0][0x390] ;  /* 0x0000e400ff0c7b82 */ /* 0x000f240000000a00 */
.L_x_2:
[----:B0-----:R-:W-:-:S04]  /*01e0*/  IMAD R6, R5, UR5, R3 ;  /* 0x0000000505067c24 */ /* 0x001fc8000f8e0203 */
[----:B---3--:R-:W-:-:S05]  /*01f0*/  IMAD.WIDE R8, R6, 0x4, R14 ;  /* 0x0000000406087825 */ /* 0x008fca00078e020e */
[----:B--2---:R-:W2:Y:S01]  /*0200*/  LDG.E R0, desc[UR6][R8.64] ;  /* 0x0000000608007981 */ /* 0x004ea2000c1e1900 */
[----:B------:R-:W0:Y:S01]  /*0210*/  MUFU.RCP64H R11, 10000 ;  /* 0x40c38800000b7908 */ /* 0x000e220000001800 */
[----:B------:R-:W-:Y:S01]  /*0220*/  IMAD.MOV.U32 R18, RZ, RZ, 0x0 ;  /* 0x00000000ff127424 */ /* 0x000fe200078e00ff */
[----:B-1----:R-:W-:Y:S01]  /*0230*/  IADD3 R5, PT, PT, R4, R5, RZ ;  /* 0x0000000504057210 */ /* 0x002fe20007ffe0ff */
[----:B------:R-:W-:Y:S01]  /*0240*/  IMAD.MOV.U32 R19, RZ, RZ, 0x40c38800 ;  /* 0x40c38800ff137424 */ /* 0x000fe200078e00ff */
[----:B------:R-:W-:Y:S01]  /*0250*/  BSSY.RECONVERGENT B0, `(.L_x_0) ;  /* 0x0000014000007945 */ /* 0x000fe20003800200 */
[----:B------:R-:W-:Y:S01]  /*0260*/  IMAD.MOV.U32 R10, RZ, RZ, 0x1 ;  /* 0x00000001ff0a7424 */ /* 0x000fe200078e00ff */
[----:B------:R-:W-:-:S05]  /*0270*/  ISETP.GE.U32.AND P1, PT, R5, R2, PT ;  /* 0x000000020500720c */ /* 0x000fca0003f26070 */
[----:B0-----:R-:W-:-:S08]  /*0280*/  DFMA R16, R10, -R18, 1 ;  /* 0x3ff000000a10742b */ /* 0x001fd00000000812 */
[----:B------:R-:W-:-:S08]  /*0290*/  DFMA R16, R16, R16, R16 ;  /* 0x000000101010722b */ /* 0x000fd00000000010 */
[----:B------:R-:W-:-:S08]  /*02a0*/  DFMA R10, R10, R16, R10 ;  /* 0x000000100a0a722b */ /* 0x000fd0000000000a */
[----:B------:R-:W-:-:S08]  /*02b0*/  DFMA R18, R10, -R18, 1 ;  /* 0x3ff000000a12742b */ /* 0x000fd00000000812 */
[----:B------:R-:W-:Y:S01]  /*02c0*/  DFMA R18, R10, R18, R10 ;  /* 0x000000120a12722b */ /* 0x000fe2000000000a */
[----:B--2---:R-:W0:Y:S07]  /*02d0*/  I2F.F64 R16, R0 ;  /* 0x0000000000107312 */ /* 0x004e2e0000201c00 */
[----:B0-----:R-:W-:Y:S01]  /*02e0*/  DMUL R10, R16, R18 ;  /* 0x00000012100a7228 */ /* 0x001fe20000000000 */
[----:B------:R-:W-:-:S07]  /*02f0*/  FSETP.GEU.AND P2, PT, |R17|, 6.5827683646048100446e-37, PT ;  /* 0x036000001100780b */ /* 0x000fce0003f4e200 */
[----:B------:R-:W-:-:S08]  /*0300*/  DFMA R8, R10, -10000, R16 ;  /* 0xc0c388000a08782b */ /* 0x000fd00000000010 */
[----:B------:R-:W-:-:S10]  /*0310*/  DFMA R8, R18, R8, R10 ;  /* 0x000000081208722b */ /* 0x000fd4000000000a */
[----:B------:R-:W-:-:S05]  /*0320*/  FFMA R7, RZ, 6.1103515625, R9 ;  /* 0x40c38800ff077823 */ /* 0x000fca0000000009 */
[----:B------:R-:W-:-:S13]  /*0330*/  FSETP.GT.AND P0, PT, |R7|, 1.469367938527859385e-39, PT ;  /* 0x001000000700780b */ /* 0x000fda0003f04200 */
[----:B------:R-:W-:Y:S05]  /*0340*/  @P0 BRA P2, `(.L_x_1) ;  /* 0x0000000000100947 */ /* 0x000fea0001000000 */
[----:B------:R-:W-:-:S07]  /*0350*/  MOV R0, 0x370 ;  /* 0x0000037000007802 */ /* 0x000fce0000000f00 */
[----:B----4-:R-:W-:Y:S05]  /*0360*/  CALL.REL.NOINC `($__internal_0_$__cuda_sm20_div_rn_f64_full) ;  /* 0x00000000001c7944 */ /* 0x010fea0003c00000 */
[----:B------:R-:W-:Y:S02]  /*0370*/  IMAD.MOV.U32 R8, RZ, RZ, R18 ;  /* 0x000000ffff087224 */ /* 0x000fe400078e0012 */
[----:B------:R-:W-:-:S07]  /*0380*/  IMAD.MOV.U32 R9, RZ, RZ, R19 ;  /* 0x000000ffff097224 */ /* 0x000fce00078e0013 */
.L_x_1:
[----:B------:R-:W-:Y:S05]  /*0390*/  BSYNC.RECONVERGENT B0 ;  /* 0x0000000000007941 */ /* 0x000fea0003800200 */
.L_x_0:
[----:B----4-:R-:W-:-:S05]  /*03a0*/  IMAD.WIDE R6, R6, 0x8, R12 ;  /* 0x0000000806067825 */ /* 0x010fca00078e020c */
[----:B------:R0:W-:Y:S01]  /*03b0*/  STG.E.64 desc[UR6][R6.64], R8 ;  /* 0x0000000806007986 */ /* 0x0001e2000c101b06 */
[----:B------:R-:W-:Y:S05]  /*03c0*/  @!P1 BRA `(.L_x_2) ;  /* 0xfffffffc00849947 */ /* 0x000fea000383ffff */
[----:B------:R-:W-:Y:S05]  /*03d0*/  EXIT ;  /* 0x000000000000794d */ /* 0x000fea0003800000 */
        .weak           $__internal_0_$__cuda_sm20_div_rn_f64_full
        .type           $__internal_0_$__cuda_sm20_div_rn_f64_full,@function
        .size           $__internal_0_$__cuda_sm20_div_rn_f64_full,(.L_x_37 - $__internal_0_$__cuda_sm20_div_rn_f64_full)
$__internal_0_$__cuda_sm20_div_rn_f64_full:
[----:B------:R-:W-:Y:S01]  /*03e0*/  IMAD.MOV.U32 R11, RZ, RZ, 0x3ff38800 ;  /* 0x3ff38800ff0b7424 */ /* 0x000fe200078e00ff */
[----:B------:R-:W-:Y:S01]  /*03f0*/  MOV R8, R16 ;  /* 0x0000001000087202 */ /* 0x000fe20000000f00 */
[----:B------:R-:W-:Y:S01]  /*0400*/  IMAD.MOV.U32 R10, RZ, RZ, 0x0 ;  /* 0x00000000ff0a7424 */ /* 0x000fe200078e00ff */
[----:B------:R-:W-:Y:S01]  /*0410*/  BSSY.RECONVERGENT B1, `(.L_x_3) ;  /* 0x000004a000017945 */ /* 0x000fe20003800200 */
[----:B------:R-:W0:Y:S01]  /*0420*/  MUFU.RCP64H R19, R11 ;  /* 0x0000000b00137308 */ /* 0x000e220000001800 */
[----:B------:R-:W-:Y:S02]  /*0430*/  IMAD.MOV.U32 R18, RZ, RZ, 0x1 ;  /* 0x00000001ff127424 */ /* 0x000fe400078e00ff */
[----:B------:R-:W-:Y:S02]  /*0440*/  IMAD.MOV.U32 R9, RZ, RZ, R17 ;  /* 0x000000ffff097224 */ /* 0x000fe400078e0011 */
[----:B------:R-:W-:Y:S02]  /*0450*/  IMAD.MOV.U32 R25, RZ, RZ, 0x1ca00000 ;  /* 0x1ca00000ff197424 */ /* 0x000fe400078e00ff */
[----:B------:R-:W-:Y:S01]  /*0460*/  IMAD.MOV.U32 R24, RZ, RZ, 0x40c00000 ;  /* 0x40c00000ff187424 */ /* 0x000fe200078e00ff */
[----:B------:R-:W-:-:S02]  /*0470*/  FSETP.GEU.AND P2, PT, |R9|, 1.469367938527859385e-39, PT ;  /* 0x001000000900780b */ /* 0x000fc40003f4e200 */
[----:B------:R-:W-:Y:S01]  /*0480*/  LOP3.LUT R7, R9, 0x7ff00000, RZ, 0xc0, !PT ;  /* 0x7ff0000009077812 */ /* 0x000fe200078ec0ff */
[----:B------:R-:W-:-:S03]  /*0490*/  VIADD R26, R24, 0xffffffff ;  /* 0xffffffff181a7836 */ /* 0x000fc60000000000 */
[----:B------:R-:W-:Y:S02]  /*04a0*/  ISETP.GE.U32.AND P0, PT, R7, 0x40c00000, PT ;  /* 0x40c000000700780c */ /* 0x000fe40003f06070 */
[----:B------:R-:W-:Y:S01]  /*04b0*/  MOV R27, R7 ;  /* 0x00000007001b7202 */ /* 0x000fe20000000f00 */
[----:B0-----:R-:W-:Y:S01]  /*04c0*/  DFMA R20, R18, -R10, 1 ;  /* 0x3ff000001214742b */ /* 0x001fe2000000080a */
[----:B------:R-:W-:-:S04]  /*04d0*/  SEL R25, R25, 0x63400000, !P0 ;  /* 0x6340000019197807 */ /* 0x000fc80004000000 */
[----:B------:R-:W-:-:S03]  /*04e0*/  @!P2 LOP3.LUT R22, R25, 0x80000000, R9, 0xf8, !PT ;  /* 0x800000001916a812 */ /* 0x000fc600078ef809 */
[----:B------:R-:W-:Y:S01]  /*04f0*/  DFMA R16, R20, R20, R20 ;  /* 0x000000141410722b */ /* 0x000fe20000000014 */
[----:B------:R-:W-:Y:S01]  /*0500*/  @!P2 LOP3.LUT R23, R22, 0x100000, RZ, 0xfc, !PT ;  /* 0x001000001617a812 */ /* 0x000fe200078efcff */
[----:B------:R-:W-:-:S06]  /*0510*/  @!P2 IMAD.MOV.U32 R22, RZ, RZ, RZ ;  /* 0x000000ffff16a224 */ /* 0x000fcc00078e00ff */
[----:B------:R-:W-:Y:S01]  /*0520*/  DFMA R18, R18, R16, R18 ;  /* 0x000000101212722b */ /* 0x000fe20000000012 */
[----:B------:R-:W-:Y:S01]  /*0530*/  LOP3.LUT R17, R25, 0x800fffff, R9, 0xf8, !PT ;  /* 0x800fffff19117812 */ /* 0x000fe200078ef809 */
[----:B------:R-:W-:-:S06]  /*0540*/  IMAD.MOV.U32 R16, RZ, RZ, R8 ;  /* 0x000000ffff107224 */ /* 0x000fcc00078e0008 */
[----:B------:R-:W-:Y:S02]  /*0550*/  DFMA R20, R18, -R10, 1 ;  /* 0x3ff000001214742b */ /* 0x000fe4000000080a */
[----:B------:R-:W-:-:S06]  /*0560*/  @!P2 DFMA R16, R16, 2, -R22 ;  /* 0x400000001010a82b */ /* 0x000fcc0000000816 */
[----:B------:R-:W-:-:S04]  /*0570*/  DFMA R18, R18, R20, R18 ;  /* 0x000000141212722b */ /* 0x000fc80000000012 */
[----:B------:R-:W-:-:S04]  /*0580*/  @!P2 LOP3.LUT R27, R17, 0x7ff00000, RZ, 0xc0, !PT ;  /* 0x7ff00000111ba812 */ /* 0x000fc800078ec0ff */
[----:B------:R-:W-:Y:S01]  /*0590*/  DMUL R20, R18, R16 ;  /* 0x0000001012147228 */ /* 0x000fe20000000000 */
[----:B------:R-:W-:-:S05]  /*05a0*/  VIADD R22, R27, 0xffffffff ;  /* 0xffffffff1b167836 */ /* 0x000fca0000000000 */
[----:B------:R-:W-:Y:S02]  /*05b0*/  ISETP.GT.U32.AND P0, PT, R22, 0x7feffffe, PT ;  /* 0x7feffffe1600780c */ /* 0x000fe40003f04070 */
[----:B------:R-:W-:Y:S02]  /*05c0*/  DFMA R22, R20, -R10, R16 ;  /* 0x8000000a1416722b */ /* 0x000fe40000000010 */
[----:B------:R-:W-:-:S06]  /*05d0*/  ISETP.GT.U32.OR P0, PT, R26, 0x7feffffe, P0 ;  /* 0x7feffffe1a00780c */ /* 0x000fcc0000704470 */
[----:B------:R-:W-:-:S07]  /*05e0*/  DFMA R22, R18, R22, R20 ;  /* 0x000000161216722b */ /* 0x000fce0000000014 */
[----:B------:R-:W-:Y:S05]  /*05f0*/  @P0 BRA `(.L_x_4) ;  /* 0x0000000000680947 */ /* 0x000fea0003800000 */
[----:B------:R-:W-:-:S05]  /*0600*/  IMAD.MOV.U32 R8, RZ, RZ, 0x40c00000 ;  /* 0x40c00000ff087424 */ /* 0x000fca00078e00ff */
[----:B------:R-:W-:-:S04]  /*0610*/  VIADDMNMX R7, R7, -R8, 0xb9600000, !PT ;  /* 0xb960000007077446 */ /* 0x000fc80007800908 */
[----:B------:R-:W-:-:S04]  /*0620*/  VIMNMX R8, PT, PT, R7, 0x46a00000, PT ;  /* 0x46a0000007087848 */ /* 0x000fc80003fe0100 */
[----:B------:R-:W-:Y:S01]  /*0630*/  IADD3 R25, PT, PT, -R25, R8, RZ ;  /* 0x0000000819197210 */ /* 0x000fe20007ffe1ff */
[----:B------:R-:W-:-:S04]  /*0640*/  IMAD.MOV.U32 R8, RZ, RZ, RZ ;  /* 0x000000ffff087224 */ /* 0x000fc800078e00ff */
[----:B------:R-:W-:-:S06]  /*0650*/  VIADD R9, R25, 0x7fe00000 ;  /* 0x7fe0000019097836 */ /* 0x000fcc0000000000 */
[----:B------:R-:W-:-:S10]  /*0660*/  DMUL R18, R22, R8 ;  /* 0x0000000816127228 */ /* 0x000fd40000000000 */
[----:B------:R-:W-:-:S13]  /*0670*/  FSETP.GTU.AND P0, PT, |R19|, 1.469367938527859385e-39, PT ;  /* 0x001000001300780b */ /* 0x000fda0003f0c200 */
[----:B------:R-:W-:Y:S05]  /*0680*/  @P0 BRA `(.L_x_5) ;  /* 0x0000000000880947 */ /* 0x000fea0003800000 */
[----:B------:R-:W-:Y:S01]  /*0690*/  DFMA R10, R22, -R10, R16 ;  /* 0x8000000a160a722b */ /* 0x000fe20000000010 */
[----:B------:R-:W-:-:S09]  /*06a0*/  IMAD.MOV.U32 R8, RZ, RZ, RZ ;  /* 0x000000ffff087224 */ /* 0x000fd200078e00ff */
[C---:B------:R-:W-:Y:S02]  /*06b0*/  FSETP.NEU.AND P0, PT, R11.reuse, RZ, PT ;  /* 0x000000ff0b00720b */ /* 0x040fe40003f0d000 */
[----:B------:R-:W-:-:S04]  /*06c0*/  LOP3.LUT R7, R11, 0x40c38800, RZ, 0x3c, !PT ;  /* 0x40c388000b077812 */ /* 0x000fc800078e3cff */
[----:B------:R-:W-:-:S04]  /*06d0*/  LOP3.LUT R7, R7, 0x80000000, RZ, 0xc0, !PT ;  /* 0x8000000007077812 */ /* 0x000fc800078ec0ff */
[----:B------:R-:W-:-:S03]  /*06e0*/  LOP3.LUT R9, R7, R9, RZ, 0xfc, !PT ;  /* 0x0000000907097212 */ /* 0x000fc600078efcff */
[----:B------:R-:W-:Y:S05]  /*06f0*/  @!P0 BRA `(.L_x_5) ;  /* 0x00000000006c8947 */ /* 0x000fea0003800000 */
[----:B------:R-:W-:Y:S01]  /*0700*/  IMAD.MOV R11, RZ, RZ, -R25 ;  /* 0x000000ffff0b7224 */ /* 0x000fe200078e0a19 */
[----:B------:R-:W-:Y:S01]  /*0710*/  MOV R10, RZ ;  /* 0x000000ff000a7202 */ /* 0x000fe20000000f00 */
[----:B------:R-:W-:Y:S01]  /*0720*/  DMUL.RP R8, R22, R8 ;  /* 0x0000000816087228 */ /* 0x000fe20000008000 */
[----:B------:R-:W-:-:S04]  /*0730*/  IADD3 R25, PT, PT, -R25, -0x43300000, RZ ;  /* 0xbcd0000019197810 */ /* 0x000fc80007ffe1ff */
[----:B------:R-:W-:-:S05]  /*0740*/  DFMA R10, R18, -R10, R22 ;  /* 0x8000000a120a722b */ /* 0x000fca0000000016 */
[----:B------:R-:W-:-:S05]  /*0750*/  LOP3.LUT R7, R9, R7, RZ, 0x3c, !PT ;  /* 0x0000000709077212 */ /* 0x000fca00078e3cff */
[----:B------:R-:W-:-:S04]  /*0760*/  FSETP.NEU.AND P0, PT, |R11|, R25, PT ;  /* 0x000000190b00720b */ /* 0x000fc80003f0d200 */
[----:B------:R-:W-:Y:S02]  /*0770*/  FSEL R18, R8, R18, !P0 ;  /* 0x0000001208127208 */ /* 0x000fe40004000000 */
[----:B------:R-:W-:Y:S01]  /*0780*/  FSEL R19, R7, R19, !P0 ;  /* 0x0000001307137208 */ /* 0x000fe20004000000 */
[----:B------:R-:W-:Y:S06]  /*0790*/  BRA `(.L_x_5) ;  /* 0x0000000000447947 */ /* 0x000fec0003800000 */
.L_x_4:
[----:B------:R-:W-:-:S14]  /*07a0*/  DSETP.NAN.AND P0, PT, R8, R8, PT ;  /* 0x000000080800722a */ /* 0x000fdc0003f08000 */
[----:B------:R-:W-:Y:S05]  /*07b0*/  @P0 BRA `(.L_x_6) ;  /* 0x0000000000340947 */ /* 0x000fea0003800000 */
[----:B------:R-:W-:Y:S01]  /*07c0*/  ISETP.NE.AND P0, PT, R27, R24, PT ;  /* 0x000000181b00720c */ /* 0x000fe20003f05270 */
[----:B------:R-:W-:Y:S02]  /*07d0*/  IMAD.MOV.U32 R18, RZ, RZ, 0x0 ;  /* 0x00000000ff127424 */ /* 0x000fe400078e00ff */
[----:B------:R-:W-:-:S10]  /*07e0*/  IMAD.MOV.U32 R19, RZ, RZ, -0x80000 ;  /* 0xfff80000ff137424 */ /* 0x000fd400078e00ff */
[----:B------:R-:W-:Y:S05]  /*07f0*/  @!P0 BRA `(.L_x_5) ;  /* 0x00000000002c8947 */ /* 0x000fea0003800000 */
[----:B------:R-:W-:Y:S02]  /*0800*/  ISETP.NE.AND P0, PT, R27, 0x7ff00000, PT ;  /* 0x7ff000001b00780c */ /* 0x000fe40003f05270 */
[----:B------:R-:W-:Y:S02]  /*0810*/  LOP3.LUT R8, R9, 0x40c38800, RZ, 0x3c, !PT ;  /* 0x40c3880009087812 */ /* 0x000fe400078e3cff */
[----:B------:R-:W-:Y:S02]  /*0820*/  ISETP.EQ.OR P0, PT, R24, RZ, !P0 ;  /* 0x000000ff1800720c */ /* 0x000fe40004702670 */
[----:B------:R-:W-:-:S11]  /*0830*/  LOP3.LUT R19, R8, 0x80000000, RZ, 0xc0, !PT ;  /* 0x8000000008137812 */ /* 0x000fd600078ec0ff */
[----:B------:R-:W-:Y:S01]  /*0840*/  @P0 LOP3.LUT R7, R19, 0x7ff00000, RZ, 0xfc, !PT ;  /* 0x7ff0000013070812 */ /* 0x000fe200078efcff */
[----:B------:R-:W-:Y:S02]  /*0850*/  @!P0 IMAD.MOV.U32 R18, RZ, RZ, RZ ;  /* 0x000000ffff128224 */ /* 0x000fe400078e00ff */
[----:B------:R-:W-:Y:S01]  /*0860*/  @P0 IMAD.MOV.U32 R18, RZ, RZ, RZ ;  /* 0x000000ffff120224 */ /* 0x000fe200078e00ff */
[----:B------:R-:W-:Y:S01]  /*0870*/  @P0 MOV R19, R7 ;  /* 0x0000000700130202 */ /* 0x000fe20000000f00 */
[----:B------:R-:W-:Y:S06]  /*0880*/  BRA `(.L_x_5) ;  /* 0x0000000000087947 */ /* 0x000fec0003800000 */
.L_x_6:
[----:B------:R-:W-:Y:S01]  /*0890*/  LOP3.LUT R19, R9, 0x80000, RZ, 0xfc, !PT ;  /* 0x0008000009137812 */ /* 0x000fe200078efcff */
[----:B------:R-:W-:-:S07]  /*08a0*/  IMAD.MOV.U32 R18, RZ, RZ, R8 ;  /* 0x000000ffff127224 */ /* 0x000fce00078e0008 */
.L_x_5:
[----:B------:R-:W-:Y:S05]  /*08b0*/  BSYNC.RECONVERGENT B1 ;  /* 0x0000000000017941 */ /* 0x000fea0003800200 */
.L_x_3:
[----:B------:R-:W-:Y:S02]  /*08c0*/  IMAD.MOV.U32 R8, RZ, RZ, R0 ;  /* 0x000000ffff087224 */ /* 0x000fe400078e0000 */
[----:B------:R-:W-:-:S04]  /*08d0*/  IMAD.MOV.U32 R9, RZ, RZ, 0x0 ;  /* 0x00000000ff097424 */ /* 0x000fc800078e00ff */
[----:B------:R-:W-:Y:S05]  /*08e0*/  RET.REL.NODEC R8 `(_Z13int_to_doubleiPiPd) ;  /* 0xfffffff408c47950 */ /* 0x000fea0003c3ffff */
.L_x_7:
[----:B------:R-:W-:-:S00]  /*08f0*/  BRA `(.L_x_7) ;  /* 0xfffffffc00fc7947 */ /* 0x000fc0000383ffff */
[----:B------:R-:W-:-:S00]  /*0900*/  NOP ;  /* 0x0000000000007918 */ /* 0x000fc00000000000 */
[----:B------:R-:W-:-:S00]  /*0910*/  NOP ;  /* 0x0000000000007918 */ /* 0x000fc00000000000 */
[----:B------:R-:W-:-:S00]  /*0920*/  NOP ;  /* 0x0000000000007918 */ /* 0x000fc00000000000 */
[----:B------:R-:W-:-:S00]  /*0930*/  NOP ;  /* 0x0000000000007918 */ /* 0x000fc00000000000 */
[----:B------:R-:W-:-:S00]  /*0940*/  NOP ;  /* 0x0000000000007918 */ /* 0x000fc00000000000 */
[----:B------:R-:W-:-:S00]  /*0950*/  NOP ;  /* 0x0000000000007918 */ /* 0x000fc00000000000 */
[----:B------:R-:W-:-:S00]  /*0960*/  NOP ;  /* 0x0000000000007918 */ /* 0x000fc00000000000 */
[----:B------:R-:W-:-:S00]  /*0970*/  NOP ;  /* 0x0000000000007918 */ /* 0x000fc00000000000 */
.L_x_37:


//--------------------- .text._Z15par_signed_distPdiiS_iS_iPi --------------------------
	.section	.text._Z15par_signed_distPdiiS_iS_iPi,"ax",@progbits
	.align	128
        .global         _Z15par_signed_distPdiiS_iS_iPi
        .type           _Z15par_signed_distPdiiS_iS_iPi,@function
        .size           _Z15par_signed_distPdiiS_iS_iPi,(.L_x_41 - _Z15par_signed_distPdiiS_iS_iPi)
        .other          _Z15par_signed_distPdiiS_iS_iPi,@"STO_CUDA_ENTRY STV_DEFAULT"
_Z15par_signed_distPdiiS_iS_iPi:
.text._Z15par_signed_distPdiiS_iS_iPi:
[----:B------:R-:W0:Y:S08]  /*0000*/  LDC R1, c[0x0][0x37c] ;  /* 0x0000df00ff017b82 */ /* 0x000e300000000800 */
[----:B------:R-:W1:Y:S01]  /*0010*/  LDC R27, c[0x0][0x388] ;  /* 0x0000e200ff1b7b82 */ /* 0x000e620000000800 */
[----:B------:R-:W2:Y:S01]  /*0020*/  LDCU UR4, c[0x0][0x2f8] ;  /* 0x00005f00ff0477ac */ /* 0x000ea20008000800 */
[----:B0-----:R-:W-:-:S06]  /*0030*/  VIADD R1, R1, 0xffffffd8 ;  /* 0xffffffd801017836 */ /* 0x001fcc0000000000 */
[----:B------:R-:W0:Y:S01]  /*0040*/  S2UR UR7, SR_CTAID.X ;  /* 0x00000000000779c3 */ /* 0x000e220000002500 */
[----:B--2---:R-:W-:Y:S01]  /*0050*/  IADD3 R24, P1, PT, R1, UR4, RZ ;  /* 0x0000000401187c10 */ /* 0x004fe2000ff3e0ff */
[----:B-1----:R-:W-:-:S05]  /*0060*/  IMAD R27, R27, 0x961, RZ ;  /* 0x000009611b1b7824 */ /* 0x002fca00078e02ff */
[----:B0-----:R-:W-:-:S13]  /*0070*/  ISETP.LE.AND P0, PT, R27, UR7, PT ;  /* 0x000000071b007c0c */ /* 0x001fda000bf03270 */
[----:B------:R-:W-:Y:S05]  /*0080*/  @P0 EXIT ;  /* 0x000000000000094d */ /* 0x000fea0003800000 */
[----:B------:R-:W0:Y:S01]  /*0090*/  S2R R19, SR_TID.X ;  /* 0x0000000000137919 */ /* 0x000e220000002100 */
[----:B------:R-:W1:Y:S01]  /*00a0*/  S2UR UR5, SR_CgaCtaId ;  /* 0x00000000000579c3 */ /* 0x000e620000008800 */
[----:B------:R-:W2:Y:S01]  /*00b0*/  LDCU UR8, c[0x0][0x3a8] ;  /* 0x00007500ff0877ac */ /* 0x000ea20008000800 */
[----:B------:R-:W-:Y:S01]  /*00c0*/  MOV R18, UR7 ;  /* 0x0000000700127c02 */ /* 0x000fe20008000f00 */
[----:B------:R-:W3:Y:S01]  /*00d0*/  LDCU UR6, c[0x0][0x2fc] ;  /* 0x00005f80ff0677ac */ /* 0x000ee20008000800 */
[----:B------:R-:W-:Y:S01]  /*00e0*/  UMOV UR4, 0x400 ;  /* 0x0000040000047882 */ /* 0x000fe20000000000 */
[----:B------:R-:W4:Y:S01]  /*00f0*/  LDCU UR38, c[0x0][0x360] ;  /* 0x00006c00ff2677ac */ /* 0x000f220008000800 */
[----:B------:R-:W0:Y:S01]  /*0100*/  LDCU.64 UR36, c[0x0][0x358] ;  /* 0x00006b00ff2477ac */ /* 0x000e220008000a00 */
[----:B------:R-:W0:Y:S01]  /*0110*/  LDCU UR39, c[0x0][0x370] ;  /* 0x00006e00ff2777ac */ /* 0x000e220008000800 */
[----:B--2---:R-:W-:Y:S01]  /*0120*/  UISETP.NE.AND UP0, UPT, UR8, URZ, UPT ;  /* 0x000000ff0800728c */ /* 0x004fe2000bf05270 */
[----:B---3--:R-:W-:Y:S01]  /*0130*/  IMAD.X R23, RZ, RZ, UR6, P1 ;  /* 0x00000006ff177e24 */ /* 0x008fe200088e06ff */
[----:B-1----:R-:W-:-:S06]  /*0140*/  ULEA UR4, UR5, UR4, 0x18 ;  /* 0x0000000405047291 */ /* 0x002fcc000f8ec0ff */
[----:B0-----:R-:W-:Y:S01]  /*0150*/  LEA R22, R19, UR4, 0x3 ;  /* 0x0000000413167c11 */ /* 0x001fe2000f8e18ff */
[----:B----4-:R-:W-:Y:S06]  /*0160*/  BRA.U !UP0, `(.L_x_8) ;  /* 0x00000005087c7547 */ /* 0x010fec000b800000 */
.L_x_14:
[----:B01----:R-:W0:Y:S01]  /*0170*/  LDC R2, c[0x0][0x38c] ;  /* 0x0000e300ff027b82 */ /* 0x003e220000000800 */
[----:B------:R-:W-:-:S05]  /*0180*/  IMAD.HI R0, R18, 0x1b4b985d, RZ ;  /* 0x1b4b985d12007827 */ /* 0x000fca00078e02ff */
[----:B------:R-:W-:-:S04]  /*0190*/  SHF.R.U32.HI R3, RZ, 0x1f, R0 ;  /* 0x0000001fff037819 */ /* 0x000fc80000011600 */
[----:B------:R-:W-:-:S05]  /*01a0*/  LEA.HI.SX32 R9, R0, R3, 0x18 ;  /* 0x0000000300097211 */ /* 0x000fca00078fc2ff */
[----:B------:R-:W-:-:S04]  /*01b0*/  IMAD R0, R9, -0x961, R18 ;  /* 0xfffff69f09007824 */ /* 0x000fc800078e0212 */
[----:B------:R-:W-:Y:S01]  /*01c0*/  IMAD R7, R0, UR38, R19 ;  /* 0x0000002600077c24 */ /* 0x000fe2000f8e0213 */
[----:B0-----:R-:W-:-:S04]  /*01d0*/  IABS R8, R2 ;  /* 0x0000000200087213 */ /* 0x001fc80000000000 */
[----:B------:R-:W-:Y:S01]  /*01e0*/  IABS R0, R7 ;  /* 0x0000000700007213 */ /* 0x000fe20000000000 */
[----:B------:R-:W0:Y:S08]  /*01f0*/  I2F.RP R6, R8 ;  /* 0x0000000800067306 */ /* 0x000e300000209400 */
[----:B0-----:R-:W0:Y:S02]  /*0200*/  MUFU.RCP R6, R6 ;  /* 0x0000000600067308 */ /* 0x001e240000001000 */
[----:B0-----:R-:W-:-:S06]  /*0210*/  VIADD R4, R6, 0xffffffe ;  /* 0x0ffffffe06047836 */ /* 0x001fcc0000000000 */
[----:B------:R0:W1:Y:S02]  /*0220*/  F2I.FTZ.U32.TRUNC.NTZ R5, R4 ;  /* 0x0000000400057305 */ /* 0x000064000021f000 */
[----:B0-----:R-:W-:Y:S02]  /*0230*/  HFMA2 R4, -RZ, RZ, 0, 0 ;  /* 0x00000000ff047431 */ /* 0x001fe400000001ff */
[----:B-1----:R-:W-:-:S04]  /*0240*/  IMAD.MOV R3, RZ, RZ, -R5 ;  /* 0x000000ffff037224 */ /* 0x002fc800078e0a05 */
[----:B------:R-:W-:-:S04]  /*0250*/  IMAD R3, R3, R8, RZ ;  /* 0x0000000803037224 */ /* 0x000fc800078e02ff */
[----:B------:R-:W-:-:S04]  /*0260*/  IMAD.HI.U32 R4, R5, R3, R4 ;  /* 0x0000000305047227 */ /* 0x000fc800078e0004 */
[----:B------:R-:W-:-:S04]  /*0270*/  IMAD.MOV.U32 R3, RZ, RZ, R0 ;  /* 0x000000ffff037224 */ /* 0x000fc800078e0000 */
[----:B------:R-:W-:-:S04]  /*0280*/  IMAD.HI.U32 R0, R4, R3, RZ ;  /* 0x0000000304007227 */ /* 0x000fc800078e00ff */
[----:B------:R-:W-:-:S04]  /*0290*/  IMAD.MOV R4, RZ, RZ, -R0 ;  /* 0x000000ffff047224 */ /* 0x000fc800078e0a00 */
[C---:B------:R-:W-:Y:S02]  /*02a0*/  IMAD R3, R8.reuse, R4, R3 ;  /* 0x0000000408037224 */ /* 0x040fe400078e0203 */
[----:B------:R-:W0:Y:S03]  /*02b0*/  LDC.64 R4, c[0x0][0x380] ;  /* 0x0000e000ff047b82 */ /* 0x000e260000000a00 */
[----:B------:R-:W-:-:S13]  /*02c0*/  ISETP.GT.U32.AND P2, PT, R8, R3, PT ;  /* 0x000000030800720c */ /* 0x000fda0003f44070 */
[-C--:B------:R-:W-:Y:S01]  /*02d0*/  @!P2 IADD3 R3, PT, PT, R3, -R8.reuse, RZ ;  /* 0x800000080303a210 */ /* 0x080fe20007ffe0ff */
[----:B------:R-:W-:Y:S01]  /*02e0*/  @!P2 VIADD R0, R0, 0x1 ;  /* 0x000000010000a836 */ /* 0x000fe20000000000 */
[----:B------:R-:W-:Y:S02]  /*02f0*/  ISETP.NE.AND P2, PT, R2, RZ, PT ;  /* 0x000000ff0200720c */ /* 0x000fe40003f45270 */
[----:B------:R-:W-:Y:S02]  /*0300*/  ISETP.GE.U32.AND P0, PT, R3, R8, PT ;  /* 0x000000080300720c */ /* 0x000fe40003f06070 */
[----:B------:R-:W-:-:S04]  /*0310*/  LOP3.LUT R3, R7, R2, RZ, 0x3c, !PT ;  /* 0x0000000207037212 */ /* 0x000fc800078e3cff */
[----:B------:R-:W-:-:S07]  /*0320*/  ISETP.GE.AND P1, PT, R3, RZ, PT ;  /* 0x000000ff0300720c */ /* 0x000fce0003f26270 */
[----:B------:R-:W-:-:S05]  /*0330*/  @P0 VIADD R0, R0, 0x1 ;  /* 0x0000000100000836 */ /* 0x000fca0000000000 */
[----:B------:R-:W-:-:S05]  /*0340*/  MOV R10, R0 ;  /* 0x00000000000a7202 */ /* 0x000fca0000000f00 */
[----:B------:R-:W-:Y:S01]  /*0350*/  @!P1 IMAD.MOV R10, RZ, RZ, -R10 ;  /* 0x000000ffff0a9224 */ /* 0x000fe200078e0a0a */
[----:B------:R-:W-:-:S05]  /*0360*/  @!P2 LOP3.LUT R10, RZ, R2, RZ, 0x33, !PT ;  /* 0x00000002ff0aa212 */ /* 0x000fca00078e33ff */
[--C-:B------:R-:W-:Y:S02]  /*0370*/  IMAD.MOV R3, RZ, RZ, -R10.reuse ;  /* 0x000000ffff037224 */ /* 0x100fe400078e0a0a */
[----:B------:R-:W-:Y:S02]  /*0380*/  IMAD R0, R9, R2, R10 ;  /* 0x0000000209007224 */ /* 0x000fe400078e020a */
[----:B------:R-:W-:Y:S02]  /*0390*/  IMAD R3, R2, R3, R7 ;  /* 0x0000000302037224 */ /* 0x000fe400078e0207 */
[----:B0-----:R-:W-:-:S04]  /*03a0*/  IMAD.WIDE R6, R0, 0x8, R4 ;  /* 0x0000000800067825 */ /* 0x001fc800078e0204 */
[----:B------:R-:W-:-:S04]  /*03b0*/  IMAD R9, R9, R2, R3 ;  /* 0x0000000209097224 */ /* 0x000fc800078e0203 */
[----:B------:R-:W-:Y:S02]  /*03c0*/  IMAD.WIDE R8, R9, 0x8, R4 ;  /* 0x0000000809087825 */ /* 0x000fe400078e0204 */
[----:B------:R-:W2:Y:S04]  /*03d0*/  LDG.E.64 R4, desc[UR36][R6.64] ;  /* 0x0000002406047981 */ /* 0x000ea8000c1e1b00 */
[----:B------:R-:W2:Y:S01]  /*03e0*/  LDG.E.64 R8, desc[UR36][R8.64] ;  /* 0x0000002408087981 */ /* 0x000ea2000c1e1b00 */
[----:B------:R-:W-:Y:S01]  /*03f0*/  BSSY.RECONVERGENT B0, `(.L_x_9) ;  /* 0x000001a000007945 */ /* 0x000fe20003800200 */
[----:B--2---:R-:W-:-:S14]  /*0400*/  DSETP.NEU.AND P0, PT, R4, R8, PT ;  /* 0x000000080400722a */ /* 0x004fdc0003f0d000 */
[----:B------:R-:W-:Y:S05]  /*0410*/  @!P0 BRA `(.L_x_10) ;  /* 0x0000000000488947 */ /* 0x000fea0003800000 */
[----:B------:R-:W0:Y:S01]  /*0420*/  LDC.64 R6, c[0x0][0x390] ;  /* 0x0000e400ff067b82 */ /* 0x000e220000000a00 */
[CC--:B------:R-:W-:Y:S02]  /*0430*/  VIMNMX R9, PT, PT, R10.reuse, R3.reuse, PT ;  /* 0x000000030a097248 */ /* 0x0c0fe40003fe0100 */
[----:B------:R-:W-:Y:S02]  /*0440*/  VIMNMX R3, PT, PT, R10, R3, !PT ;  /* 0x000000030a037248 */ /* 0x000fe40007fe0100 */
[-C--:B------:R-:W-:Y:S01]  /*0450*/  LOP3.LUT R10, RZ, R9.reuse, RZ, 0x33, !PT ;  /* 0x00000009ff0a7212 */ /* 0x080fe200078e33ff */
[----:B------:R-:W-:-:S03]  /*0460*/  IMAD R8, R9, R9, R9 ;  /* 0x0000000909087224 */ /* 0x000fc600078e0209 */
[----:B------:R-:W-:Y:S02]  /*0470*/  IADD3 R3, PT, PT, R3, R10, RZ ;  /* 0x0000000a03037210 */ /* 0x000fe40007ffe0ff */
[----:B------:R-:W-:-:S03]  /*0480*/  LEA.HI R8, R8, R8, RZ, 0x1 ;  /* 0x0000000808087211 */ /* 0x000fc600078f08ff */
[----:B------:R-:W-:Y:S01]  /*0490*/  IMAD R3, R9, R2, R3 ;  /* 0x0000000209037224 */ /* 0x000fe200078e0203 */
[----:B------:R-:W-:-:S05]  /*04a0*/  SHF.R.S32.HI R8, RZ, 0x1, R8 ;  /* 0x00000001ff087819 */ /* 0x000fca0000011408 */
[----:B------:R-:W-:-:S04]  /*04b0*/  IMAD.IADD R3, R3, 0x1, -R8 ;  /* 0x0000000103037824 */ /* 0x000fc800078e0a08 */
[----:B0-----:R-:W-:-:S05]  /*04c0*/  IMAD.WIDE R6, R3, 0x8, R6 ;  /* 0x0000000803067825 */ /* 0x001fca00078e0206 */
[----:B------:R-:W2:Y:S01]  /*04d0*/  LDG.E.64 R2, desc[UR36][R6.64] ;  /* 0x0000002406027981 */ /* 0x000ea2000c1e1b00 */
[----:B------:R-:W-:-:S03]  /*04e0*/  DSETP.NEU.AND P0, PT, R4, RZ, PT ;  /* 0x000000ff0400722a */ /* 0x000fc60003f0d000 */
[----:B--2---:R0:W-:Y:S11]  /*04f0*/  STS.64 [R22], R2 ;  /* 0x0000000216007388 */ /* 0x0041f60000000a00 */
[----:B------:R-:W-:Y:S05]  /*0500*/  @P0 BRA `(.L_x_11) ;  /* 0x0000000000200947 */ /* 0x000fea0003800000 */
[----:B0-----:R-:W-:-:S07]  /*0510*/  DADD R2, -RZ, -R2 ;  /* 0x00000000ff027229 */ /* 0x001fce0000000902 */
[----:B------:R1:W-:Y:S01]  /*0520*/  STS.64 [R22], R2 ;  /* 0x0000000216007388 */ /* 0x0003e20000000a00 */
[----:B------:R-:W-:Y:S05]  /*0530*/  BRA `(.L_x_11) ;  /* 0x0000000000147947 */ /* 0x000fea0003800000 */
.L_x_10:
[----:B------:R-:W-:Y:S01]  /*0540*/  IMAD.MOV.U32 R4, RZ, RZ, 0x0 ;  /* 0x00000000ff047424 */ /* 0x000fe200078e00ff */
[----:B------:R-:W-:Y:S01]  /*0550*/  MOV R5, 0x40f86a00 ;  /* 0x40f86a0000057802 */ /* 0x000fe20000000f00 */
[----:B------:R-:W-:Y:S02]  /*0560*/  IMAD.MOV.U32 R2, RZ, RZ, 0x0 ;  /* 0x00000000ff027424 */ /* 0x000fe400078e00ff */
[----:B------:R-:W-:Y:S02]  /*0570*/  IMAD.MOV.U32 R3, RZ, RZ, 0x40f86a00 ;  /* 0x40f86a00ff037424 */ /* 0x000fe400078e00ff */
[----:B------:R2:W-:Y:S05]  /*0580*/  STS.64 [R22], R4 ;  /* 0x0000000416007388 */ /* 0x0005ea0000000a00 */
.L_x_11:
[----:B------:R-:W-:Y:S05]  /*0590*/  BSYNC.RECONVERGENT B0 ;  /* 0x0000000000007941 */ /* 0x000fea0003800200 */
.L_x_9:
[----:B--2---:R-:W2:Y:S02]  /*05a0*/  LDC.64 R4, c[0x0][0x3a0] ;  /* 0x0000e800ff047b82 */ /* 0x004ea40000000a00 */
[----:B--2---:R-:W-:-:S05]  /*05b0*/  IMAD.WIDE R6, R0, 0x8, R4 ;  /* 0x0000000800067825 */ /* 0x004fca00078e0204 */
[----:B------:R-:W2:Y:S01]  /*05c0*/  LDG.E.64 R4, desc[UR36][R6.64] ;  /* 0x0000002406047981 */ /* 0x000ea2000c1e1b00 */
[----:B------:R-:W3:Y:S01]  /*05d0*/  LDC.64 R8, c[0x0][0x3a0] ;  /* 0x0000e800ff087b82 */ /* 0x000ee20000000a00 */
[----:B--2---:R-:W-:-:S14]  /*05e0*/  DSETP.GEU.AND P0, PT, R2, R4, PT ;  /* 0x000000040200722a */ /* 0x004fdc0003f0e000 */
[----:B------:R2:W-:Y:S04]  /*05f0*/  @!P0 STG.E.64 desc[UR36][R6.64], R2 ;  /* 0x0000000206008986 */ /* 0x0005e8000c101b24 */
[----:B---3--:R-:W3:Y:S01]  /*0600*/  LDG.E.64 R8, desc[UR36][R8.64] ;  /* 0x0000002408087981 */ /* 0x008ee2000c1e1b00 */
[----:B------:R-:W-:Y:S01]  /*0610*/  BSSY.RECONVERGENT B6, `(.L_x_12) ;  /* 0x0000010000067945 */ /* 0x000fe20003800200 */
[----:B---3--:R-:W-:-:S06]  /*0620*/  DSETP.GEU.AND P0, PT, R8, 100000, PT ;  /* 0x40f86a000800742a */ /* 0x008fcc0003f0e000 */
[----:B------:R-:W-:-:S13]  /*0630*/  ISETP.NE.OR P0, PT, R0, RZ, P0 ;  /* 0x000000ff0000720c */ /* 0x000fda0000705670 */
[----:B--2---:R-:W-:Y:S05]  /*0640*/  @P0 BRA `(.L_x_13) ;  /* 0x0000000000300947 */ /* 0x004fea0003800000 */
[----:B------:R-:W-:Y:S01]  /*0650*/  MOV R0, 0x10 ;  /* 0x0000001000007802 */ /* 0x000fe20000000f00 */
[----:B------:R2:W-:Y:S01]  /*0660*/  STL.64 [R1+0x8], R2 ;  /* 0x0000080201007387 */ /* 0x0005e20000100a00 */
[----:B------:R-:W3:Y:S01]  /*0670*/  LDCU.64 UR4, c[0x4][0x8] ;  /* 0x01000100ff0477ac */ /* 0x000ee20008000a00 */
[----:B------:R-:W-:Y:S01]  /*0680*/  IMAD.MOV.U32 R6, RZ, RZ, R24 ;  /* 0x000000ffff067224 */ /* 0x000fe200078e0018 */
[----:B------:R2:W4:Y:S01]  /*0690*/  LDC.64 R10, c[0x4][R0] ;  /* 0x01000000000a7b82 */ /* 0x0005220000000a00 */
[----:B------:R2:W-:Y:S01]  /*06a0*/  STL.64 [R1+0x10], R8 ;  /* 0x0000100801007387 */ /* 0x0005e20000100a00 */
[----:B------:R-:W-:-:S03]  /*06b0*/  MOV R7, R23 ;  /* 0x0000001700077202 */ /* 0x000fc60000000f00 */
[----:B------:R2:W-:Y:S01]  /*06c0*/  STL.64 [R1], R18 ;  /* 0x0000001201007387 */ /* 0x0005e20000100a00 */
[----:B---3--:R-:W-:Y:S01]  /*06d0*/  MOV R4, UR4 ;  /* 0x0000000400047c02 */ /* 0x008fe20008000f00 */
[----:B--2---:R-:W-:-:S07]  /*06e0*/  IMAD.U32 R5, RZ, RZ, UR5 ;  /* 0x00000005ff057e24 */ /* 0x004fce000f8e00ff */
[----:B------:R-:W-:-:S07]  /*06f0*/  LEPC R20, `(.L_x_13) ;  /* 0x000000001014794e */ /* 0x000fce0000000000 */
[----:B01--4-:R-:W-:Y:S05]  /*0700*/  CALL.ABS.NOINC R10 ;  /* 0x000000000a007343 */ /* 0x013fea0003c00000 */
.L_x_13:
[----:B------:R-:W-:Y:S05]  /*0710*/  BSYNC.RECONVERGENT B6 ;  /* 0x0000000000067941 */ /* 0x000fea0003800200 */
.L_x_12:
[----:B------:R-:W-:-:S05]  /*0720*/  VIADD R18, R18, UR39 ;  /* 0x0000002712127c36 */ /* 0x000fca0008000000 */
[----:B------:R-:W-:-:S13]  /*0730*/  ISETP.GE.AND P0, PT, R18, R27, PT ;  /* 0x0000001b1200720c */ /* 0x000fda0003f06270 */
[----:B------:R-:W-:Y:S05]  /*0740*/  @!P0 BRA `(.L_x_14) ;  /* 0xfffffff800888947 */ /* 0x000fea000383ffff */
[----:B------:R-:W-:Y:S05]  /*0750*/  EXIT ;  /* 0x000000000000794d */ /* 0x000fea0003800000 */
.L_x_8:
[----:B------:R-:W0:Y:S01]  /*0760*/  LDC R0, c[0x0][0x38c] ;  /* 0x0000e300ff007b82 */ /* 0x000e220000000800 */
[----:B--2---:R-:W-:-:S05]  /*0770*/  IMAD.HI R5, R18, 0x1b4b985d, RZ ;  /* 0x1b4b985d12057827 */ /* 0x004fca00078e02ff */
[----:B------:R-:W-:-:S04]  /*0780*/  SHF.R.U32.HI R2, RZ, 0x1f, R5 ;  /* 0x0000001fff027819 */ /* 0x000fc80000011605 */
[----:B------:R-:W-:-:S05]  /*0790*/  LEA.HI.SX32 R5, R5, R2, 0x18 ;  /* 0x0000000205057211 */ /* 0x000fca00078fc2ff */
[----:B------:R-:W-:-:S04]  /*07a0*/  IMAD R2, R5, -0x961, R18 ;  /* 0xfffff69f05027824 */ /* 0x000fc800078e0212 */
[----:B-1----:R-:W-:Y:S02]  /*07b0*/  IMAD R9, R2, UR38, R19 ;  /* 0x0000002602097c24 */ /* 0x002fe4000f8e0213 */
[----:B------:R-:W-:Y:S01]  /*07c0*/  IMAD.MOV.U32 R2, RZ, RZ, RZ ;  /* 0x000000ffff027224 */ /* 0x000fe200078e00ff */
[----:B0-----:R-:W-:-:S04]  /*07d0*/  IABS R7, R0 ;  /* 0x0000000000077213 */ /* 0x001fc80000000000 */
[----:B------:R-:W0:Y:S08]  /*07e0*/  I2F.RP R4, R7 ;  /* 0x0000000700047306 */ /* 0x000e300000209400 */
[----:B0-----:R-:W0:Y:S02]  /*07f0*/  MUFU.RCP R4, R4 ;  /* 0x0000000400047308 */ /* 0x001e240000001000 */
[----:B0-----:R-:W-:Y:S01]  /*0800*/  VIADD R3, R4, 0xffffffe ;  /* 0x0ffffffe04037836 */ /* 0x001fe20000000000 */
[----:B------:R-:W-:-:S05]  /*0810*/  IABS R4, R9 ;  /* 0x0000000900047213 */ /* 0x000fca0000000000 */
[----:B------:R-:W0:Y:S02]  /*0820*/  F2I.FTZ.U32.TRUNC.NTZ R3, R3 ;  /* 0x0000000300037305 */ /* 0x000e24000021f000 */
[----:B0-----:R-:W-:-:S05]  /*0830*/  IADD3 R6, PT, PT, RZ, -R3, RZ ;  /* 0x80000003ff067210 */ /* 0x001fca0007ffe0ff */
[----:B------:R-:W-:-:S04]  /*0840*/  IMAD R11, R6, R7, RZ ;  /* 0x00000007060b7224 */ /* 0x000fc800078e02ff */
[----:B------:R-:W-:-:S04]  /*0850*/  IMAD.HI.U32 R11, R3, R11, R2 ;  /* 0x0000000b030b7227 */ /* 0x000fc800078e0002 */
[----:B------:R-:W-:-:S04]  /*0860*/  IMAD.MOV.U32 R2, RZ, RZ, R4 ;  /* 0x000000ffff027224 */ /* 0x000fc800078e0004 */
[----:B------:R-:W-:-:S05]  /*0870*/  IMAD.HI.U32 R15, R11, R2, RZ ;  /* 0x000000020b0f7227 */ /* 0x000fca00078e00ff */
[----:B------:R-:W-:-:S05]  /*0880*/  IADD3 R3, PT, PT, -R15, RZ, RZ ;  /* 0x000000ff0f037210 */ /* 0x000fca0007ffe1ff */
[----:B------:R-:W-:-:S05]  /*0890*/  IMAD R2, R7, R3, R2 ;  /* 0x0000000307027224 */ /* 0x000fca00078e0202 */
[----:B------:R-:W-:-:S13]  /*08a0*/  ISETP.GT.U32.AND P2, PT, R7, R2, PT ;  /* 0x000000020700720c */ /* 0x000fda0003f44070 */
[----:B------:R-:W-:Y:S01]  /*08b0*/  @!P2 IMAD.IADD R2, R2, 0x1, -R7 ;  /* 0x000000010202a824 */ /* 0x000fe200078e0a07 */
[----:B------:R-:W-:Y:S02]  /*08c0*/  @!P2 IADD3 R15, PT, PT, R15, 0x1, RZ ;  /* 0x000000010f0fa810 */ /* 0x000fe40007ffe0ff */
[----:B------:R-:W-:Y:S02]  /*08d0*/  ISETP.NE.AND P2, PT, R0, RZ, PT ;  /* 0x000000ff0000720c */ /* 0x000fe40003f45270 */
[----:B------:R-:W-:Y:S02]  /*08e0*/  ISETP.GE.U32.AND P1, PT, R2, R7, PT ;  /* 0x000000070200720c */ /* 0x000fe40003f26070 */
[----:B------:R-:W-:-:S04]  /*08f0*/  LOP3.LUT R2, R9, R0, RZ, 0x3c, !PT ;  /* 0x0000000009027212 */ /* 0x000fc800078e3cff */
[----:B------:R-:W-:Y:S02]  /*0900*/  ISETP.GE.AND P0, PT, R2, RZ, PT ;  /* 0x000000ff0200720c */ /* 0x000fe40003f06270 */
[----:B------:R-:W0:Y:S05]  /*0910*/  LDC.64 R2, c[0x0][0x380] ;  /* 0x0000e000ff027b82 */ /* 0x000e2a0000000a00 */
[----:B------:R-:W-:-:S06]  /*0920*/  @P1 VIADD R15, R15, 0x1 ;  /* 0x000000010f0f1836 */ /* 0x000fcc0000000000 */
[----:B------:R-:W-:Y:S02]  /*0930*/  @!P0 IADD3 R15, PT, PT, -R15, RZ, RZ ;  /* 0x000000ff0f0f8210 */ /* 0x000fe40007ffe1ff */
[----:B------:R-:W-:-:S05]  /*0940*/  @!P2 LOP3.LUT R15, RZ, R0, RZ, 0x33, !PT ;  /* 0x00000000ff0fa212 */ /* 0x000fca00078e33ff */
[--C-:B------:R-:W-:Y:S02]  /*0950*/  IMAD.MOV R7, RZ, RZ, -R15.reuse ;  /* 0x000000ffff077224 */ /* 0x100fe400078e0a0f */
[----:B------:R-:W-:Y:S02]  /*0960*/  IMAD R25, R5, R0, R15 ;  /* 0x0000000005197224 */ /* 0x000fe400078e020f */
[----:B------:R-:W-:Y:S02]  /*0970*/  IMAD R14, R0, R7, R9 ;  /* 0x00000007000e7224 */ /* 0x000fe400078e0209 */
[----:B0-----:R-:W-:-:S04]  /*0980*/  IMAD.WIDE R20, R25, 0x8, R2 ;  /* 0x0000000819147825 */ /* 0x001fc800078e0202 */
[----:B------:R-:W-:Y:S02]  /*0990*/  IMAD R29, R5, R0, R14 ;  /* 0x00000000051d7224 */ /* 0x000fe400078e020e */
[----:B------:R-:W0:Y:S02]  /*09a0*/  LDC.64 R4, c[0x0][0x3a0] ;  /* 0x0000e800ff047b82 */ /* 0x000e240000000a00 */
[----:B------:R-:W-:Y:S02]  /*09b0*/  IMAD.WIDE R28, R29, 0x8, R2 ;  /* 0x000000081d1c7825 */ /* 0x000fe400078e0202 */
[----:B------:R-:W2:Y:S04]  /*09c0*/  LDG.E.64 R2, desc[UR36][R20.64] ;  /* 0x0000002414027981 */ /* 0x000ea8000c1e1b00 */
[----:B------:R-:W2:Y:S01]  /*09d0*/  LDG.E.64 R8, desc[UR36][R28.64] ;  /* 0x000000241c087981 */ /* 0x000ea2000c1e1b00 */
[----:B0-----:R-:W-:-:S05]  /*09e0*/  IMAD.WIDE R4, R25, 0x8, R4 ;  /* 0x0000000819047825 */ /* 0x001fca00078e0204 */
[----:B------:R0:W5:Y:S01]  /*09f0*/  LDG.E.64 R6, desc[UR36][R4.64] ;  /* 0x0000002404067981 */ /* 0x000162000c1e1b00 */
[----:B------:R-:W1:Y:S01]  /*0a00*/  LDC.64 R12, c[0x0][0x3a0] ;  /* 0x0000e800ff0c7b82 */ /* 0x000e620000000a00 */
[----:B------:R-:W-:Y:S01]  /*0a10*/  BSSY.RECONVERGENT B0, `(.L_x_15) ;  /* 0x0000019000007945 */ /* 0x000fe20003800200 */
[----:B------:R-:W-:Y:S01]  /*0a20*/  ISETP.NE.AND P0, PT, R25, RZ, PT ;  /* 0x000000ff1900720c */ /* 0x000fe20003f05270 */
[----:B--2---:R-:W-:-:S14]  /*0a30*/  DSETP.NEU.AND P1, PT, R2, R8, PT ;  /* 0x000000080200722a */ /* 0x004fdc0003f2d000 */
[----:B------:R-:W-:Y:S01]  /*0a40*/  @!P1 MOV R10, 0x0 ;  /* 0x00000000000a9802 */ /* 0x000fe20000000f00 */
[----:B------:R-:W-:Y:S01]  /*0a50*/  @!P1 IMAD.MOV.U32 R11, RZ, RZ, 0x40f86a00 ;  /* 0x40f86a00ff0b9424 */ /* 0x000fe200078e00ff */
[----:B------:R-:W-:Y:S01]  /*0a60*/  @!P1 MOV R8, 0x0 ;  /* 0x0000000000089802 */ /* 0x000fe20000000f00 */
[----:B------:R-:W-:-:S03]  /*0a70*/  @!P1 IMAD.MOV.U32 R9, RZ, RZ, 0x40f86a00 ;  /* 0x40f86a00ff099424 */ /* 0x000fc600078e00ff */
[----:B------:R0:W-:Y:S01]  /*0a80*/  @!P1 STS.64 [R22], R10 ;  /* 0x0000000a16009388 */ /* 0x0001e20000000a00 */
[----:B-1----:R-:W-:Y:S05]  /*0a90*/  @!P1 BRA `(.L_x_16) ;  /* 0x0000000000409947 */ /* 0x002fea0003800000 */
[----:B------:R-:W1:Y:S01]  /*0aa0*/  LDC.64 R8, c[0x0][0x390] ;  /* 0x0000e400ff087b82 */ /* 0x000e620000000a00 */
[CC--:B0-----:R-:W-:Y:S02]  /*0ab0*/  VIMNMX R11, PT, PT, R15.reuse, R14.reuse, PT ;  /* 0x0000000e0f0b7248 */ /* 0x0c1fe40003fe0100 */
        /* <DEDUP_REMOVED lines=8> */
[----:B-1----:R-:W-:-:S05]  /*0b40*/  IMAD.WIDE R10, R11, 0x8, R8 ;  /* 0x000000080b0a7825 */ /* 0x002fca00078e0208 */
[----:B------:R-:W2:Y:S01]  /*0b50*/  LDG.E.64 R8, desc[UR36][R10.64] ;  /* 0x000000240a087981 */ /* 0x000ea2000c1e1b00 */
[----:B------:R-:W-:-:S03]  /*0b60*/  DSETP.NEU.AND P1, PT, R2, RZ, PT ;  /* 0x000000ff0200722a */ /* 0x000fc60003f2d000 */
[----:B--2---:R0:W-:Y:S11]  /*0b70*/  STS.64 [R22], R8 ;  /* 0x0000000816007388 */ /* 0x0041f60000000a00 */
[----:B0-----:R-:W-:-:S07]  /*0b80*/  @!P1 DADD R8, -RZ, -R8 ;  /* 0x00000000ff089229 */ /* 0x001fce0000000908 */
[----:B------:R1:W-:Y:S04]  /*0b90*/  @!P1 STS.64 [R22], R8 ;  /* 0x0000000816009388 */ /* 0x0003e80000000a00 */
.L_x_16:
[----:B------:R-:W-:Y:S05]  /*0ba0*/  BSYNC.RECONVERGENT B0 ;  /* 0x0000000000007941 */ /* 0x000fea0003800200 */
.L_x_15:
[----:B------:R-:W-:Y:S01]  /*0bb0*/  ISETP.GT.AND P0, PT, R18, 0x2, !P0 ;  /* 0x000000021200780c */ /* 0x000fe20004704270 */
[----:B-----5:R-:W-:-:S12]  /*0bc0*/  DSETP.GEU.AND P1, PT, R8, R6, PT ;  /* 0x000000060800722a */ /* 0x020fd80003f2e000 */
[----:B------:R2:W5:Y:S04]  /*0bd0*/  @P0 LDG.E.64 R16, desc[UR36][R12.64] ;  /* 0x000000240c100981 */ /* 0x000568000c1e1b00 */
[----:B------:R2:W-:Y:S04]  /*0be0*/  @!P1 STG.E.64 desc[UR36][R4.64], R8 ;  /* 0x0000000804009986 */ /* 0x0005e8000c101b24 */
[----:B0-----:R2:W5:Y:S01]  /*0bf0*/  LDG.E.64 R10, desc[UR36][R12.64] ;  /* 0x000000240c0a7981 */ /* 0x001562000c1e1b00 */
[----:B------:R-:W-:Y:S04]  /*0c00*/  BSSY.RECONVERGENT B6, `(.L_x_17) ;  /* 0x0000012000067945 */ /* 0x000fe80003800200 */
[----:B------:R-:W-:Y:S05]  /*0c10*/  @!P0 BRA `(.L_x_18) ;  /* 0x0000000000408947 */ /* 0x000fea0003800000 */
[----:B------:R-:W-:Y:S01]  /*0c20*/  MOV R2, 0x10 ;  /* 0x0000001000027802 */ /* 0x000fe20000000f00 */
[----:B------:R0:W-:Y:S01]  /*0c30*/  STL.64 [R1+0x10], R8 ;  /* 0x0000100801007387 */ /* 0x0001e20000100a00 */
[----:B------:R-:W2:Y:S01]  /*0c40*/  LDCU.64 UR4, c[0x4][URZ] ;  /* 0x01000000ff0477ac */ /* 0x000ea20008000a00 */
[----:B------:R-:W-:Y:S01]  /*0c50*/  MOV R6, R24 ;  /* 0x0000001800067202 */ /* 0x000fe20000000f00 */
[----:B------:R-:W-:Y:S01]  /*0c60*/  IMAD.MOV.U32 R7, RZ, RZ, R23 ;  /* 0x000000ffff077224 */ /* 0x000fe200078e0017 */
[----:B-----5:R0:W-:Y:S01]  /*0c70*/  STL.64 [R1+0x20], R10 ;  /* 0x0000200a01007387 */ /* 0x0201e20000100a00 */
[----:B------:R-:W3:Y:S03]  /*0c80*/  LDC.64 R2, c[0x4][R2] ;  /* 0x0100000002027b82 */ /* 0x000ee60000000a00 */
[----:B------:R0:W-:Y:S04]  /*0c90*/  STL.64 [R1], R18 ;  /* 0x0000001201007387 */ /* 0x0001e80000100a00 */
[----:B------:R0:W-:Y:S04]  /*0ca0*/  STL [R1+0x8], RZ ;  /* 0x000008ff01007387 */ /* 0x0001e80000100800 */
[----:B------:R0:W-:Y:S01]  /*0cb0*/  STL.64 [R1+0x18], R16 ;  /* 0x0000181001007387 */ /* 0x0001e20000100a00 */
[----:B--2---:R-:W-:Y:S01]  /*0cc0*/  MOV R4, UR4 ;  /* 0x0000000400047c02 */ /* 0x004fe20008000f00 */
[----:B------:R-:W-:-:S07]  /*0cd0*/  IMAD.U32 R5, RZ, RZ, UR5 ;  /* 0x00000005ff057e24 */ /* 0x000fce000f8e00ff */
[----:B------:R-:W-:-:S07]  /*0ce0*/  LEPC R20, `(.L_x_19) ;  /* 0x000000001014794e */ /* 0x000fce0000000000 */
[----:B01-3--:R-:W-:Y:S05]  /*0cf0*/  CALL.ABS.NOINC R2 ;  /* 0x0000000002007343 */ /* 0x00bfea0003c00000 */
.L_x_19:
[----:B------:R-:W0:Y:S02]  /*0d00*/  LDC.64 R10, c[0x0][0x3a0] ;  /* 0x0000e800ff0a7b82 */ /* 0x000e240000000a00 */
[----:B0-----:R-:W5:Y:S02]  /*0d10*/  LDG.E.64 R10, desc[UR36][R10.64] ;  /* 0x000000240a0a7981 */ /* 0x001f64000c1e1b00 */
.L_x_18:
[----:B------:R-:W-:Y:S05]  /*0d20*/  BSYNC.RECONVERGENT B6 ;  /* 0x0000000000067941 */ /* 0x000fea0003800200 */
.L_x_17:
[----:B-----5:R-:W-:Y:S01]  /*0d30*/  DSETP.GEU.AND P0, PT, R10, 100000, PT ;  /* 0x40f86a000a00742a */ /* 0x020fe20003f0e000 */
[----:B------:R-:W-:Y:S05]  /*0d40*/  BSSY.RECONVERGENT B6, `(.L_x_20) ;  /* 0x0000010000067945 */ /* 0x000fea0003800200 */
[----:B------:R-:W-:-:S13]  /*0d50*/  ISETP.NE.OR P0, PT, R25, RZ, P0 ;  /* 0x000000ff1900720c */ /* 0x000fda0000705670 */
[----:B------:R-:W-:Y:S05]  /*0d60*/  @P0 BRA `(.L_x_21) ;  /* 0x0000000000340947 */ /* 0x000fea0003800000 */
[----:B------:R-:W0:Y:S01]  /*0d70*/  LDS.64 R2, [R22] ;  /* 0x0000000016027984 */ /* 0x000e220000000a00 */
[----:B------:R-:W-:Y:S01]  /*0d80*/  MOV R0, 0x10 ;  /* 0x0000001000007802 */ /* 0x000fe20000000f00 */
[----:B------:R-:W3:Y:S01]  /*0d90*/  LDCU.64 UR4, c[0x4][0x8] ;  /* 0x01000100ff0477ac */ /* 0x000ee20008000a00 */
[----:B------:R-:W-:Y:S01]  /*0da0*/  MOV R6, R24 ;  /* 0x0000001800067202 */ /* 0x000fe20000000f00 */
[----:B------:R4:W-:Y:S01]  /*0db0*/  STL.64 [R1+0x10], R10 ;  /* 0x0000100a01007387 */ /* 0x0009e20000100a00 */
[----:B-12---:R4:W1:Y:S01]  /*0dc0*/  LDC.64 R8, c[0x4][R0] ;  /* 0x0100000000087b82 */ /* 0x0068620000000a00 */
[----:B------:R-:W-:Y:S02]  /*0dd0*/  IMAD.MOV.U32 R7, RZ, RZ, R23 ;  /* 0x000000ffff077224 */ /* 0x000fe400078e0017 */
[----:B------:R4:W-:Y:S01]  /*0de0*/  STL.64 [R1], R18 ;  /* 0x0000001201007387 */ /* 0x0009e20000100a00 */
[----:B---3--:R-:W-:Y:S01]  /*0df0*/  MOV R4, UR4 ;  /* 0x0000000400047c02 */ /* 0x008fe20008000f00 */
[----:B------:R-:W-:-:S02]  /*0e00*/  IMAD.U32 R5, RZ, RZ, UR5 ;  /* 0x00000005ff057e24 */ /* 0x000fc4000f8e00ff */
[----:B0-----:R4:W-:Y:S05]  /*0e10*/  STL.64 [R1+0x8], R2 ;  /* 0x0000080201007387 */ /* 0x0019ea0000100a00 */
[----:B------:R-:W-:-:S07]  /*0e20*/  LEPC R20, `(.L_x_21) ;  /* 0x000000001014794e */ /* 0x000fce0000000000 */
[----:B-1--4-:R-:W-:Y:S05]  /*0e30*/  CALL.ABS.NOINC R8 ;  /* 0x0000000008007343 */ /* 0x012fea0003c00000 */
.L_x_21:
[----:B------:R-:W-:Y:S05]  /*0e40*/  BSYNC.RECONVERGENT B6 ;  /* 0x0000000000067941 */ /* 0x000fea0003800200 */
.L_x_20:
[----:B------:R-:W-:-:S04]  /*0e50*/  IADD3 R18, PT, PT, R18, UR39, RZ ;  /* 0x0000002712127c10 */ /* 0x000fc8000fffe0ff */
[----:B------:R-:W-:-:S13]  /*0e60*/  ISETP.GE.AND P0, PT, R18, R27, PT ;  /* 0x0000001b1200720c */ /* 0x000fda0003f06270 */
[----:B------:R-:W-:Y:S05]  /*0e70*/  @!P0 BRA `(.L_x_8) ;  /* 0xfffffff800388947 */ /* 0x000fea000383ffff */
[----:B------:R-:W-:Y:S05]  /*0e80*/  EXIT ;  /* 0x000000000000794d */ /* 0x000fea0003800000 */
.L_x_22:
        /* <DEDUP_REMOVED lines=15> */
.L_x_41:


//--------------------- .text._Z13par_eucl_distPdii --------------------------
	.section	.text._Z13par_eucl_distPdii,"ax",@progbits
	.align	128
        .global         _Z13par_eucl_distPdii
        .type           _Z13par_eucl_distPdii,@function
        .size           _Z13par_eucl_distPdii,(.L_x_39 - _Z13par_eucl_distPdii)
        .other          _Z13par_eucl_distPdii,@"STO_CUDA_ENTRY STV_DEFAULT"
_Z13par_eucl_distPdii:
.text._Z13par_eucl_distPdii:
[----:B------:R-:W-:Y:S01]  /*0000*/  LDC R1, c[0x0][0x37c] ;  /* 0x0000df00ff017b82 */ /* 0x000fe20000000800 */
[----:B------:R-:W0:Y:S07]  /*0010*/  S2R R33, SR_TID.X ;  /* 0x0000000000217919 */ /* 0x000e2e0000002100 */
[----:B------:R-:W0:Y:S01]  /*0020*/  S2UR UR5, SR_CTAID.X ;  /* 0x00000000000579c3 */ /* 0x000e220000002500 */
[----:B------:R-:W1:Y:S07]  /*0030*/  LDCU UR4, c[0x0][0x388] ;  /* 0x00007100ff0477ac */ /* 0x000e6e0008000800 */
[----:B------:R-:W0:Y:S01]  /*0040*/  LDC R6, c[0x0][0x360] ;  /* 0x0000d800ff067b82 */ /* 0x000e220000000800 */
[----:B-1----:R-:W-:Y:S01]  /*0050*/  UIMAD UR4, UR4, UR4, URZ ;  /* 0x00000004040472a4 */ /* 0x002fe2000f8e02ff */
[----:B0-----:R-:W-:-:S05]  /*0060*/  IMAD R33, R6, UR5, R33 ;  /* 0x0000000506217c24 */ /* 0x001fca000f8e0221 */
[----:B------:R-:W-:-:S13]  /*0070*/  ISETP.GE.AND P0, PT, R33, UR4, PT ;  /* 0x0000000421007c0c */ /* 0x000fda000bf06270 */
[----:B------:R-:W-:Y:S05]  /*0080*/  @P0 EXIT ;  /* 0x000000000000094d */ /* 0x000fea0003800000 */
[----:B------:R-:W0:Y:S01]  /*0090*/  LDCU UR5, c[0x0][0x370] ;  /* 0x00006e00ff0577ac */ /* 0x000e220008000800 */
[----:B------:R-:W1:Y:S01]  /*00a0*/  LDCU.64 UR6, c[0x0][0x358] ;  /* 0x00006b00ff0677ac */ /* 0x000e620008000a00 */
[----:B0-----:R-:W-:-:S07]  /*00b0*/  IMAD R6, R6, UR5, RZ ;  /* 0x0000000506067c24 */ /* 0x001fce000f8e02ff */
.L_x_30:
[-C--:B------:R-:W-:Y:S01]  /*00c0*/  LOP3.LUT R0, RZ, R33.reuse, RZ, 0x33, !PT ;  /* 0x00000021ff007212 */ /* 0x080fe200078e33ff */
[----:B------:R-:W-:Y:S04]  /*00d0*/  BSSY.RECONVERGENT B0, `(.L_x_23) ;  /* 0x000007b000007945 */ /* 0x000fe80003800200 */
[----:B0-----:R-:W-:Y:S02]  /*00e0*/  VIADD R10, R0, UR4 ;  /* 0x00000004000a7c36 */ /* 0x001fe40008000000 */
[----:B------:R-:W-:-:S03]  /*00f0*/  IMAD R0, R33, R33, R33 ;  /* 0x0000002121007224 */ /* 0x000fc600078e0221 */
[----:B------:R-:W-:Y:S02]  /*0100*/  ISETP.GE.AND P0, PT, R10, 0x1, PT ;  /* 0x000000010a00780c */ /* 0x000fe40003f06270 */
[----:B------:R-:W-:-:S11]  /*0110*/  LEA.HI R0, R0, R0, RZ, 0x1 ;  /* 0x0000000000007211 */ /* 0x000fd600078f08ff */
[----:B------:R-:W-:Y:S05]  /*0120*/  @!P0 BRA `(.L_x_24) ;  /* 0x0000000400d48947 */ /* 0x000fea0003800000 */
[----:B------:R-:W0:Y:S01]  /*0130*/  LDC R12, c[0x0][0x388] ;  /* 0x0000e200ff0c7b82 */ /* 0x000e220000000800 */
[----:B------:R-:W-:Y:S02]  /*0140*/  SHF.R.S32.HI R0, RZ, 0x1, R0 ;  /* 0x00000001ff007819 */ /* 0x000fe40000011400 */
[----:B0-----:R-:W-:-:S04]  /*0150*/  IABS R5, R12 ;  /* 0x0000000c00057213 */ /* 0x001fc80000000000 */
[----:B------:R-:W0:Y:S08]  /*0160*/  I2F.RP R4, R5 ;  /* 0x0000000500047306 */ /* 0x000e300000209400 */
[----:B0-----:R-:W0:Y:S02]  /*0170*/  MUFU.RCP R4, R4 ;  /* 0x0000000400047308 */ /* 0x001e240000001000 */
[----:B0-----:R-:W-:-:S06]  /*0180*/  VIADD R2, R4, 0xffffffe ;  /* 0x0ffffffe04027836 */ /* 0x001fcc0000000000 */
[----:B------:R0:W2:Y:S02]  /*0190*/  F2I.FTZ.U32.TRUNC.NTZ R3, R2 ;  /* 0x0000000200037305 */ /* 0x0000a4000021f000 */
[----:B0-----:R-:W-:Y:S02]  /*01a0*/  IMAD.MOV.U32 R2, RZ, RZ, RZ ;  /* 0x000000ffff027224 */ /* 0x001fe400078e00ff */
[----:B--2---:R-:W-:-:S04]  /*01b0*/  IMAD.MOV R8, RZ, RZ, -R3 ;  /* 0x000000ffff087224 */ /* 0x004fc800078e0a03 */
[----:B------:R-:W-:Y:S01]  /*01c0*/  IMAD R7, R8, R5, RZ ;  /* 0x0000000508077224 */ /* 0x000fe200078e02ff */
[----:B------:R-:W-:-:S03]  /*01d0*/  IABS R8, R33 ;  /* 0x0000002100087213 */ /* 0x000fc60000000000 */
[----:B------:R-:W-:Y:S01]  /*01e0*/  IMAD.HI.U32 R3, R3, R7, R2 ;  /* 0x0000000703037227 */ /* 0x000fe200078e0002 */
[----:B------:R-:W-:Y:S01]  /*01f0*/  LOP3.LUT R2, R33, R12, RZ, 0x3c, !PT ;  /* 0x0000000c21027212 */ /* 0x000fe200078e3cff */
[----:B------:R-:W0:Y:S03]  /*0200*/  LDC R7, c[0x0][0x388] ;  /* 0x0000e200ff077b82 */ /* 0x000e260000000800 */
[----:B------:R-:W-:Y:S01]  /*0210*/  ISETP.GE.AND P1, PT, R2, RZ, PT ;  /* 0x000000ff0200720c */ /* 0x000fe20003f26270 */
[----:B------:R-:W-:-:S05]  /*0220*/  IMAD.HI.U32 R3, R3, R8, RZ ;  /* 0x0000000803037227 */ /* 0x000fca00078e00ff */
[----:B------:R-:W-:-:S05]  /*0230*/  IADD3 R4, PT, PT, -R3, RZ, RZ ;  /* 0x000000ff03047210 */ /* 0x000fca0007ffe1ff */
[C---:B------:R-:W-:Y:S02]  /*0240*/  IMAD R4, R5.reuse, R4, R8 ;  /* 0x0000000405047224 */ /* 0x040fe400078e0208 */
[----:B------:R-:W2:Y:S03]  /*0250*/  LDC.64 R8, c[0x0][0x380] ;  /* 0x0000e000ff087b82 */ /* 0x000ea60000000a00 */
[----:B------:R-:W-:-:S13]  /*0260*/  ISETP.GT.U32.AND P2, PT, R5, R4, PT ;  /* 0x000000040500720c */ /* 0x000fda0003f44070 */
[----:B------:R-:W-:Y:S02]  /*0270*/  @!P2 IMAD.IADD R4, R4, 0x1, -R5 ;  /* 0x000000010404a824 */ /* 0x000fe400078e0a05 */
[----:B------:R-:W-:Y:S01]  /*0280*/  @!P2 VIADD R3, R3, 0x1 ;  /* 0x000000010303a836 */ /* 0x000fe20000000000 */
[----:B------:R-:W-:Y:S02]  /*0290*/  ISETP.NE.AND P2, PT, R12, RZ, PT ;  /* 0x000000ff0c00720c */ /* 0x000fe40003f45270 */
[----:B------:R-:W-:Y:S01]  /*02a0*/  ISETP.GE.U32.AND P0, PT, R4, R5, PT ;  /* 0x000000050400720c */ /* 0x000fe20003f06070 */
[----:B------:R-:W-:-:S04]  /*02b0*/  IMAD R5, R33, UR4, -R0 ;  /* 0x0000000421057c24 */ /* 0x000fc8000f8e0a00 */
[----:B------:R-:W-:-:S08]  /*02c0*/  IMAD.IADD R0, R10, 0x1, R5 ;  /* 0x000000010a007824 */ /* 0x000fd000078e0205 */
[----:B------:R-:W-:-:S04]  /*02d0*/  @P0 VIADD R3, R3, 0x1 ;  /* 0x0000000103030836 */ /* 0x000fc80000000000 */
[----:B------:R-:W-:-:S05]  /*02e0*/  IMAD.MOV.U32 R4, RZ, RZ, R3 ;  /* 0x000000ffff047224 */ /* 0x000fca00078e0003 */
[----:B------:R-:W-:Y:S02]  /*02f0*/  @!P1 IADD3 R4, PT, PT, -R4, RZ, RZ ;  /* 0x000000ff04049210 */ /* 0x000fe40007ffe1ff */
[----:B------:R-:W-:-:S05]  /*0300*/  @!P2 LOP3.LUT R4, RZ, R12, RZ, 0x33, !PT ;  /* 0x0000000cff04a212 */ /* 0x000fca00078e33ff */
[----:B------:R-:W-:-:S04]  /*0310*/  IMAD.MOV R2, RZ, RZ, -R4 ;  /* 0x000000ffff027224 */ /* 0x000fc800078e0a04 */
[--C-:B------:R-:W-:Y:S02]  /*0320*/  IMAD R3, R12, R2, R33.reuse ;  /* 0x000000020c037224 */ /* 0x100fe400078e0221 */
[----:B0-2---:R-:W-:-:S07]  /*0330*/  IMAD.MOV.U32 R2, RZ, RZ, R33 ;  /* 0x000000ffff027224 */ /* 0x005fce00078e0021 */
.L_x_29:
[----:B------:R-:W-:Y:S01]  /*0340*/  IABS R15, R7 ;  /* 0x00000007000f7213 */ /* 0x000fe20000000000 */
[----:B------:R-:W-:Y:S01]  /*0350*/  VIADD R2, R2, 0x1 ;  /* 0x0000000102027836 */ /* 0x000fe20000000000 */
[----:B------:R-:W-:Y:S01]  /*0360*/  BSSY.RECONVERGENT B1, `(.L_x_25) ;  /* 0x0000023000017945 */ /* 0x000fe20003800200 */
[----:B------:R-:W-:Y:S01]  /*0370*/  MOV R32, 0x590 ;  /* 0x0000059000207802 */ /* 0x000fe20000000f00 */
[----:B0-----:R-:W0:Y:S02]  /*0380*/  I2F.RP R12, R15 ;  /* 0x0000000f000c7306 */ /* 0x001e240000209400 */
[----:B------:R-:W-:-:S06]  /*0390*/  IABS R16, R2 ;  /* 0x0000000200107213 */ /* 0x000fcc0000000000 */
[----:B0-----:R-:W0:Y:S02]  /*03a0*/  MUFU.RCP R12, R12 ;  /* 0x0000000c000c7308 */ /* 0x001e240000001000 */
[----:B0-----:R-:W-:-:S06]  /*03b0*/  VIADD R14, R12, 0xffffffe ;  /* 0x0ffffffe0c0e7836 */ /* 0x001fcc0000000000 */
[----:B------:R-:W0:Y:S02]  /*03c0*/  F2I.FTZ.U32.TRUNC.NTZ R11, R14 ;  /* 0x0000000e000b7305 */ /* 0x000e24000021f000 */
[----:B0-----:R-:W-:-:S05]  /*03d0*/  IADD3 R10, PT, PT, RZ, -R11, RZ ;  /* 0x8000000bff0a7210 */ /* 0x001fca0007ffe0ff */
[----:B------:R-:W-:Y:S02]  /*03e0*/  IMAD R13, R10, R15, RZ ;  /* 0x0000000f0a0d7224 */ /* 0x000fe400078e02ff */
[----:B------:R-:W-:-:S04]  /*03f0*/  IMAD.MOV.U32 R10, RZ, RZ, RZ ;  /* 0x000000ffff0a7224 */ /* 0x000fc800078e00ff */
[----:B------:R-:W-:-:S04]  /*0400*/  IMAD.HI.U32 R13, R11, R13, R10 ;  /* 0x0000000d0b0d7227 */ /* 0x000fc800078e000a */
[----:B------:R-:W-:-:S04]  /*0410*/  IMAD.MOV.U32 R10, RZ, RZ, R16 ;  /* 0x000000ffff0a7224 */ /* 0x000fc800078e0010 */
[----:B------:R-:W-:-:S04]  /*0420*/  IMAD.HI.U32 R13, R13, R10, RZ ;  /* 0x0000000a0d0d7227 */ /* 0x000fc800078e00ff */
[----:B------:R-:W-:-:S04]  /*0430*/  IMAD.MOV R11, RZ, RZ, -R13 ;  /* 0x000000ffff0b7224 */ /* 0x000fc800078e0a0d */
[----:B------:R-:W-:-:S05]  /*0440*/  IMAD R10, R15, R11, R10 ;  /* 0x0000000b0f0a7224 */ /* 0x000fca00078e020a */
[----:B------:R-:W-:-:S13]  /*0450*/  ISETP.GT.U32.AND P2, PT, R15, R10, PT ;  /* 0x0000000a0f00720c */ /* 0x000fda0003f44070 */
[-C--:B------:R-:W-:Y:S01]  /*0460*/  @!P2 IADD3 R10, PT, PT, R10, -R15.reuse, RZ ;  /* 0x8000000f0a0aa210 */ /* 0x080fe20007ffe0ff */
[----:B------:R-:W-:Y:S01]  /*0470*/  @!P2 VIADD R13, R13, 0x1 ;  /* 0x000000010d0da836 */ /* 0x000fe20000000000 */
[----:B------:R-:W-:Y:S02]  /*0480*/  ISETP.NE.AND P2, PT, R7, RZ, PT ;  /* 0x000000ff0700720c */ /* 0x000fe40003f45270 */
[----:B------:R-:W-:Y:S02]  /*0490*/  ISETP.GE.U32.AND P1, PT, R10, R15, PT ;  /* 0x0000000f0a00720c */ /* 0x000fe40003f26070 */
[----:B------:R-:W-:-:S04]  /*04a0*/  LOP3.LUT R10, R2, R7, RZ, 0x3c, !PT ;  /* 0x00000007020a7212 */ /* 0x000fc800078e3cff */
[----:B------:R-:W-:Y:S01]  /*04b0*/  ISETP.GE.AND P0, PT, R10, RZ, PT ;  /* 0x000000ff0a00720c */ /* 0x000fe20003f06270 */
[----:B------:R-:W-:-:S04]  /*04c0*/  IMAD.WIDE R10, R5, 0x8, R8 ;  /* 0x00000008050a7825 */ /* 0x000fc800078e0208 */
[----:B------:R-:W-:Y:S02]  /*04d0*/  VIADD R5, R5, 0x1 ;  /* 0x0000000105057836 */ /* 0x000fe40000000000 */
[----:B------:R-:W-:-:S06]  /*04e0*/  @P1 VIADD R13, R13, 0x1 ;  /* 0x000000010d0d1836 */ /* 0x000fcc0000000000 */
[----:B------:R-:W-:Y:S01]  /*04f0*/  @!P0 IMAD.MOV R13, RZ, RZ, -R13 ;  /* 0x000000ffff0d8224 */ /* 0x000fe200078e0a0d */
[----:B------:R-:W-:Y:S02]  /*0500*/  @!P2 LOP3.LUT R13, RZ, R7, RZ, 0x33, !PT ;  /* 0x00000007ff0da212 */ /* 0x000fe400078e33ff */
[----:B------:R-:W-:-:S03]  /*0510*/  ISETP.GE.AND P0, PT, R5, R0, PT ;  /* 0x000000000500720c */ /* 0x000fc60003f06270 */
[----:B------:R-:W-:-:S04]  /*0520*/  IMAD.MOV R12, RZ, RZ, -R13 ;  /* 0x000000ffff0c7224 */ /* 0x000fc800078e0a0d */
[----:B------:R-:W-:-:S05]  /*0530*/  IMAD R12, R7, R12, R2 ;  /* 0x0000000c070c7224 */ /* 0x000fca00078e0202 */
[----:B------:R-:W-:-:S04]  /*0540*/  IADD3 R12, PT, PT, -R3, R12, RZ ;  /* 0x0000000c030c7210 */ /* 0x000fc80007ffe1ff */
[----:B------:R-:W0:Y:S02]  /*0550*/  I2F.F64 R14, R12 ;  /* 0x0000000c000e7312 */ /* 0x000e240000201c00 */
[----:B0-----:R-:W-:-:S10]  /*0560*/  DADD R34, -RZ, |R14| ;  /* 0x00000000ff227229 */ /* 0x001fd4000000050e */
[----:B------:R-:W-:-:S07]  /*0570*/  IMAD.MOV.U32 R18, RZ, RZ, R34 ;  /* 0x000000ffff127224 */ /* 0x000fce00078e0022 */
[----:B-1----:R-:W-:Y:S05]  /*0580*/  CALL.REL.NOINC `($_Z13par_eucl_distPdii$__internal_accurate_pow) ;  /* 0x0000000400787944 */ /* 0x002fea0003c00000 */
[----:B------:R-:W-:Y:S05]  /*0590*/  BSYNC.RECONVERGENT B1 ;  /* 0x0000000000017941 */ /* 0x000fea0003800200 */
.L_x_25:
[----:B------:R-:W-:Y:S01]  /*05a0*/  IMAD.IADD R34, R13, 0x1, -R4 ;  /* 0x000000010d227824 */ /* 0x000fe200078e0a04 */
[C---:B------:R-:W-:Y:S01]  /*05b0*/  ISETP.NE.AND P1, PT, R12.reuse, RZ, PT ;  /* 0x000000ff0c00720c */ /* 0x040fe20003f25270 */
[----:B------:R-:W-:Y:S01]  /*05c0*/  BSSY.RECONVERGENT B1, `(.L_x_26) ;  /* 0x000000c000017945 */ /* 0x000fe20003800200 */
[----:B------:R-:W-:Y:S01]  /*05d0*/  ISETP.NE.AND P2, PT, R12, 0x1, PT ;  /* 0x000000010c00780c */ /* 0x000fe20003f45270 */
[----:B------:R-:W0:Y:S01]  /*05e0*/  I2F.F64 R14, R34 ;  /* 0x00000022000e7312 */ /* 0x000e220000201c00 */
[----:B------:R-:W-:Y:S02]  /*05f0*/  FSEL R12, R16, RZ, P1 ;  /* 0x000000ff100c7208 */ /* 0x000fe40000800000 */
[----:B------:R-:W-:Y:S02]  /*0600*/  FSEL R20, R20, RZ, P1 ;  /* 0x000000ff14147208 */ /* 0x000fe40000800000 */
[----:B------:R-:W-:Y:S02]  /*0610*/  FSEL R12, R12, RZ, P2 ;  /* 0x000000ff0c0c7208 */ /* 0x000fe40001000000 */
[----:B------:R-:W-:-:S02]  /*0620*/  FSEL R13, R20, 1.875, P2 ;  /* 0x3ff00000140d7808 */ /* 0x000fc40001000000 */
[----:B------:R-:W-:Y:S01]  /*0630*/  MOV R32, 0x680 ;  /* 0x0000068000207802 */ /* 0x000fe20000000f00 */
[----:B0-----:R-:W-:-:S10]  /*0640*/  DADD R14, -RZ, |R14| ;  /* 0x00000000ff0e7229 */ /* 0x001fd4000000050e */
[----:B------:R-:W-:Y:S01]  /*0650*/  IMAD.MOV.U32 R18, RZ, RZ, R14 ;  /* 0x000000ffff127224 */ /* 0x000fe200078e000e */
[----:B------:R-:W-:-:S07]  /*0660*/  MOV R35, R15 ;  /* 0x0000000f00237202 */ /* 0x000fce0000000f00 */
[----:B------:R-:W-:Y:S05]  /*0670*/  CALL.REL.NOINC `($_Z13par_eucl_distPdii$__internal_accurate_pow) ;  /* 0x00000004003c7944 */ /* 0x000fea0003c00000 */
[----:B------:R-:W-:Y:S05]  /*0680*/  BSYNC.RECONVERGENT B1 ;  /* 0x0000000000017941 */ /* 0x000fea0003800200 */
.L_x_26:
[C---:B------:R-:W-:Y:S01]  /*0690*/  ISETP.NE.AND P1, PT, R34.reuse, RZ, PT ;  /* 0x000000ff2200720c */ /* 0x040fe20003f25270 */
[----:B------:R-:W-:Y:S01]  /*06a0*/  IMAD.MOV.U32 R18, RZ, RZ, 0x0 ;  /* 0x00000000ff127424 */ /* 0x000fe200078e00ff */
[----:B------:R-:W-:Y:S01]  /*06b0*/  ISETP.NE.AND P2, PT, R34, 0x1, PT ;  /* 0x000000012200780c */ /* 0x000fe20003f45270 */
[----:B------:R-:W-:Y:S01]  /*06c0*/  IMAD.MOV.U32 R19, RZ, RZ, 0x3fd80000 ;  /* 0x3fd80000ff137424 */ /* 0x000fe200078e00ff */
[----:B------:R-:W-:Y:S01]  /*06d0*/  FSEL R14, R16, RZ, P1 ;  /* 0x000000ff100e7208 */ /* 0x000fe20000800000 */
[----:B------:R-:W-:Y:S01]  /*06e0*/  BSSY.RECONVERGENT B1, `(.L_x_27) ;  /* 0x0000017000017945 */ /* 0x000fe20003800200 */
[----:B------:R-:W-:Y:S02]  /*06f0*/  FSEL R20, R20, RZ, P1 ;  /* 0x000000ff14147208 */ /* 0x000fe40000800000 */
[----:B------:R-:W-:Y:S02]  /*0700*/  FSEL R14, R14, RZ, P2 ;  /* 0x000000ff0e0e7208 */ /* 0x000fe40001000000 */
[----:B------:R-:W-:-:S06]  /*0710*/  FSEL R15, R20, 1.875, P2 ;  /* 0x3ff00000140f7808 */ /* 0x000fcc0001000000 */
[----:B------:R-:W-:-:S06]  /*0720*/  DADD R12, R12, R14 ;  /* 0x000000000c0c7229 */ /* 0x000fcc000000000e */
[----:B------:R-:W0:Y:S04]  /*0730*/  MUFU.RSQ64H R15, R13 ;  /* 0x0000000d000f7308 */ /* 0x000e280000001c00 */
[----:B------:R-:W-:-:S05]  /*0740*/  VIADD R14, R13, 0xfcb00000 ;  /* 0xfcb000000d0e7836 */ /* 0x000fca0000000000 */
[----:B------:R-:W-:Y:S01]  /*0750*/  ISETP.GE.U32.AND P1, PT, R14, 0x7ca00000, PT ;  /* 0x7ca000000e00780c */ /* 0x000fe20003f26070 */
[----:B0-----:R-:W-:-:S08]  /*0760*/  DMUL R16, R14, R14 ;  /* 0x0000000e0e107228 */ /* 0x001fd00000000000 */
[----:B------:R-:W-:-:S08]  /*0770*/  DFMA R16, R12, -R16, 1 ;  /* 0x3ff000000c10742b */ /* 0x000fd00000000810 */
[----:B------:R-:W-:Y:S02]  /*0780*/  DFMA R18, R16, R18, 0.5 ;  /* 0x3fe000001012742b */ /* 0x000fe40000000012 */
[----:B------:R-:W-:-:S08]  /*0790*/  DMUL R16, R14, R16 ;  /* 0x000000100e107228 */ /* 0x000fd00000000000 */
[----:B------:R-:W-:-:S08]  /*07a0*/  DFMA R24, R18, R16, R14 ;  /* 0x000000101218722b */ /* 0x000fd0000000000e */
[----:B------:R-:W-:Y:S02]  /*07b0*/  DMUL R18, R12, R24 ;  /* 0x000000180c127228 */ /* 0x000fe40000000000 */
[----:B------:R-:W-:Y:S01]  /*07c0*/  VIADD R23, R25, 0xfff00000 ;  /* 0xfff0000019177836 */ /* 0x000fe20000000000 */
[----:B------:R-:W-:-:S05]  /*07d0*/  MOV R22, R24 ;  /* 0x0000001800167202 */ /* 0x000fca0000000f00 */
[----:B------:R-:W-:-:S08]  /*07e0*/  DFMA R20, R18, -R18, R12 ;  /* 0x800000121214722b */ /* 0x000fd0000000000c */
[----:B------:R-:W-:Y:S01]  /*07f0*/  DFMA R16, R20, R22, R18 ;  /* 0x000000161410722b */ /* 0x000fe20000000012 */
[----:B------:R-:W-:Y:S10]  /*0800*/  @!P1 BRA `(.L_x_28) ;  /* 0x0000000000109947 */ /* 0x000ff40003800000 */
[----:B------:R-:W-:-:S07]  /*0810*/  MOV R16, 0x830 ;  /* 0x0000083000107802 */ /* 0x000fce0000000f00 */
[----:B------:R-:W-:Y:S05]  /*0820*/  CALL.REL.NOINC `($__internal_1_$__cuda_sm20_dsqrt_rn_f64_mediumpath_v1) ;  /* 0x0000000000287944 */ /* 0x000fea0003c00000 */
[----:B------:R-:W-:Y:S02]  /*0830*/  IMAD.MOV.U32 R16, RZ, RZ, R14 ;  /* 0x000000ffff107224 */ /* 0x000fe400078e000e */
[----:B------:R-:W-:-:S07]  /*0840*/  IMAD.MOV.U32 R17, RZ, RZ, R15 ;  /* 0x000000ffff117224 */ /* 0x000fce00078e000f */
.L_x_28:
[----:B------:R-:W-:Y:S05]  /*0850*/  BSYNC.RECONVERGENT B1 ;  /* 0x0000000000017941 */ /* 0x000fea0003800200 */
.L_x_27:
[----:B------:R0:W-:Y:S01]  /*0860*/  STG.E.64 desc[UR6][R10.64], R16 ;  /* 0x000000100a007986 */ /* 0x0001e2000c101b06 */
[----:B------:R-:W-:Y:S05]  /*0870*/  @!P0 BRA `(.L_x_29) ;  /* 0xfffffff800b08947 */ /* 0x000fea000383ffff */
.L_x_24:
[----:B-1----:R-:W-:Y:S05]  /*0880*/  BSYNC.RECONVERGENT B0 ;  /* 0x0000000000007941 */ /* 0x002fea0003800200 */
.L_x_23:
[----:B------:R-:W-:-:S05]  /*0890*/  IMAD.IADD R33, R6, 0x1, R33 ;  /* 0x0000000106217824 */ /* 0x000fca00078e0221 */
[----:B------:R-:W-:-:S13]  /*08a0*/  ISETP.GE.AND P0, PT, R33, UR4, PT ;  /* 0x0000000421007c0c */ /* 0x000fda000bf06270 */
[----:B------:R-:W-:Y:S05]  /*08b0*/  @!P0 BRA `(.L_x_30) ;  /* 0xfffffff800008947 */ /* 0x000fea000383ffff */
[----:B------:R-:W-:Y:S05]  /*08c0*/  EXIT ;  /* 0x000000000000794d */ /* 0x000fea0003800000 */
        .weak           $__internal_1_$__cuda_sm20_dsqrt_rn_f64_mediumpath_v1
        .type           $__internal_1_$__cuda_sm20_dsqrt_rn_f64_mediumpath_v1,@function
        .size           $__internal_1_$__cuda_sm20_dsqrt_rn_f64_mediumpath_v1,($_Z13par_eucl_distPdii$__internal_accurate_pow - $__internal_1_$__cuda_sm20_dsqrt_rn_f64_mediumpath_v1)
$__internal_1_$__cuda_sm20_dsqrt_rn_f64_mediumpath_v1:
[----:B------:R-:W-:Y:S01]  /*08d0*/  ISETP.GE.U32.AND P1, PT, R14, -0x3400000, PT ;  /* 0xfcc000000e00780c */ /* 0x000fe20003f26070 */
[----:B------:R-:W-:Y:S01]  /*08e0*/  BSSY.RECONVERGENT B2, `(.L_x_31) ;  /* 0x0000026000027945 */ /* 0x000fe20003800200 */
[----:B------:R-:W-:Y:S01]  /*08f0*/  IMAD.MOV.U32 R22, RZ, RZ, R24 ;  /* 0x000000ffff167224 */ /* 0x000fe200078e0018 */
[----:B------:R-:W-:Y:S01]  /*0900*/  MOV R14, R20 ;  /* 0x00000014000e7202 */ /* 0x000fe20000000f00 */
[----:B------:R-:W-:-:S09]  /*0910*/  IMAD.MOV.U32 R15, RZ, RZ, R21 ;  /* 0x000000ffff0f7224 */ /* 0x000fd200078e0015 */
[----:B------:R-:W-:Y:S05]  /*0920*/  @!P1 BRA `(.L_x_32) ;  /* 0x0000000000209947 */ /* 0x000fea0003800000 */
[----:B------:R-:W-:-:S10]  /*0930*/  DFMA.RM R14, R14, R22, R18 ;  /* 0x000000160e0e722b */ /* 0x000fd40000004012 */
[----:B------:R-:W-:-:S05]  /*0940*/  IADD3 R18, P1, PT, R14, 0x1, RZ ;  /* 0x000000010e127810 */ /* 0x000fca0007f3e0ff */
[----:B------:R-:W-:-:S06]  /*0950*/  IMAD.X R19, RZ, RZ, R15, P1 ;  /* 0x000000ffff137224 */ /* 0x000fcc00008e060f */
[----:B------:R-:W-:-:S08]  /*0960*/  DFMA.RP R12, -R14, R18, R12 ;  /* 0x000000120e0c722b */ /* 0x000fd0000000810c */
[----:B------:R-:W-:-:S06]  /*0970*/  DSETP.GT.AND P1, PT, R12, RZ, PT ;  /* 0x000000ff0c00722a */ /* 0x000fcc0003f24000 */
[----:B------:R-:W-:Y:S02]  /*0980*/  FSEL R14, R18, R14, P1 ;  /* 0x0000000e120e7208 */ /* 0x000fe40000800000 */
[----:B------:R-:W-:Y:S01]  /*0990*/  FSEL R15, R19, R15, P1 ;  /* 0x0000000f130f7208 */ /* 0x000fe20000800000 */
[----:B------:R-:W-:Y:S06]  /*09a0*/  BRA `(.L_x_33) ;  /* 0x0000000000647947 */ /* 0x000fec0003800000 */
.L_x_32:
[----:B------:R-:W-:-:S14]  /*09b0*/  DSETP.NE.AND P1, PT, R12, RZ, PT ;  /* 0x000000ff0c00722a */ /* 0x000fdc0003f25000 */
[----:B------:R-:W-:Y:S05]  /*09c0*/  @!P1 BRA `(.L_x_34) ;  /* 0x0000000000589947 */ /* 0x000fea0003800000 */
[----:B------:R-:W-:-:S13]  /*09d0*/  ISETP.GE.AND P1, PT, R13, RZ, PT ;  /* 0x000000ff0d00720c */ /* 0x000fda0003f26270 */
[----:B------:R-:W-:Y:S02]  /*09e0*/  @!P1 IMAD.MOV.U32 R14, RZ, RZ, 0x0 ;  /* 0x00000000ff0e9424 */ /* 0x000fe400078e00ff */
[----:B------:R-:W-:Y:S01]  /*09f0*/  @!P1 IMAD.MOV.U32 R15, RZ, RZ, -0x80000 ;  /* 0xfff80000ff0f9424 */ /* 0x000fe200078e00ff */
[----:B------:R-:W-:Y:S06]  /*0a00*/  @!P1 BRA `(.L_x_33) ;  /* 0x00000000004c9947 */ /* 0x000fec0003800000 */
[----:B------:R-:W-:-:S13]  /*0a10*/  ISETP.GT.AND P1, PT, R13, 0x7fefffff, PT ;  /* 0x7fefffff0d00780c */ /* 0x000fda0003f24270 */
[----:B------:R-:W-:Y:S05]  /*0a20*/  @P1 BRA `(.L_x_34) ;  /* 0x0000000000401947 */ /* 0x000fea0003800000 */
[----:B------:R-:W-:Y:S01]  /*0a30*/  DMUL R12, R12, 8.11296384146066816958e+31 ;  /* 0x469000000c0c7828 */ /* 0x000fe20000000000 */
[----:B------:R-:W-:Y:S01]  /*0a40*/  MOV R14, RZ ;  /* 0x000000ff000e7202 */ /* 0x000fe20000000f00 */
[----:B------:R-:W-:Y:S02]  /*0a50*/  IMAD.MOV.U32 R20, RZ, RZ, 0x0 ;  /* 0x00000000ff147424 */ /* 0x000fe400078e00ff */
[----:B------:R-:W-:Y:S02]  /*0a60*/  IMAD.MOV.U32 R21, RZ, RZ, 0x3fd80000 ;  /* 0x3fd80000ff157424 */ /* 0x000fe400078e00ff */
[----:B------:R-:W0:Y:S02]  /*0a70*/  MUFU.RSQ64H R15, R13 ;  /* 0x0000000d000f7308 */ /* 0x000e240000001c00 */
[----:B0-----:R-:W-:-:S08]  /*0a80*/  DMUL R18, R14, R14 ;  /* 0x0000000e0e127228 */ /* 0x001fd00000000000 */
[----:B------:R-:W-:-:S08]  /*0a90*/  DFMA R18, R12, -R18, 1 ;  /* 0x3ff000000c12742b */ /* 0x000fd00000000812 */
[----:B------:R-:W-:Y:S02]  /*0aa0*/  DFMA R20, R18, R20, 0.5 ;  /* 0x3fe000001214742b */ /* 0x000fe40000000014 */
[----:B------:R-:W-:-:S08]  /*0ab0*/  DMUL R18, R14, R18 ;  /* 0x000000120e127228 */ /* 0x000fd00000000000 */
[----:B------:R-:W-:-:S08]  /*0ac0*/  DFMA R18, R20, R18, R14 ;  /* 0x000000121412722b */ /* 0x000fd0000000000e */
[----:B------:R-:W-:Y:S02]  /*0ad0*/  DMUL R14, R12, R18 ;  /* 0x000000120c0e7228 */ /* 0x000fe40000000000 */
[----:B------:R-:W-:-:S06]  /*0ae0*/  VIADD R19, R19, 0xfff00000 ;  /* 0xfff0000013137836 */ /* 0x000fcc0000000000 */
[----:B------:R-:W-:-:S08]  /*0af0*/  DFMA R20, R14, -R14, R12 ;  /* 0x8000000e0e14722b */ /* 0x000fd0000000000c */
[----:B------:R-:W-:-:S10]  /*0b00*/  DFMA R14, R18, R20, R14 ;  /* 0x00000014120e722b */ /* 0x000fd4000000000e */
[----:B------:R-:W-:Y:S01]  /*0b10*/  VIADD R15, R15, 0xfcb00000 ;  /* 0xfcb000000f0f7836 */ /* 0x000fe20000000000 */
[----:B------:R-:W-:Y:S06]  /*0b20*/  BRA `(.L_x_33) ;  /* 0x0000000000047947 */ /* 0x000fec0003800000 */
.L_x_34:
[----:B------:R-:W-:-:S11]  /*0b30*/  DADD R14, R12, R12 ;  /* 0x000000000c0e7229 */ /* 0x000fd6000000000c */
.L_x_33:
[----:B------:R-:W-:Y:S05]  /*0b40*/  BSYNC.RECONVERGENT B2 ;  /* 0x0000000000027941 */ /* 0x000fea0003800200 */
.L_x_31:
[----:B------:R-:W-:-:S04]  /*0b50*/  MOV R17, 0x0 ;  /* 0x0000000000117802 */ /* 0x000fc80000000f00 */
[----:B------:R-:W-:Y:S05]  /*0b60*/  RET.REL.NODEC R16 `(_Z13par_eucl_distPdii) ;  /* 0xfffffff410247950 */ /* 0x000fea0003c3ffff */
        .type           $_Z13par_eucl_distPdii$__internal_accurate_pow,@function
        .size           $_Z13par_eucl_distPdii$__internal_accurate_pow,(.L_x_39 - $_Z13par_eucl_distPdii$__internal_accurate_pow)
$_Z13par_eucl_distPdii$__internal_accurate_pow:
[----:B------:R-:W-:Y:S01]  /*0b70*/  ISETP.GT.U32.AND P1, PT, R35, 0xfffff, PT ;  /* 0x000fffff2300780c */ /* 0x000fe20003f24070 */
[----:B------:R-:W-:Y:S01]  /*0b80*/  IMAD.MOV.U32 R14, RZ, RZ, R18 ;  /* 0x000000ffff0e7224 */ /* 0x000fe200078e0012 */
[----:B------:R-:W-:Y:S01]  /*0b90*/  UMOV UR8, 0x7d2cafe2 ;  /* 0x7d2cafe200087882 */ /* 0x000fe20000000000 */
[--C-:B------:R-:W-:Y:S01]  /*0ba0*/  IMAD.MOV.U32 R15, RZ, RZ, R35.reuse ;  /* 0x000000ffff0f7224 */ /* 0x100fe200078e0023 */
[----:B------:R-:W-:Y:S01]  /*0bb0*/  UMOV UR9, 0x3eb0f5ff ;  /* 0x3eb0f5ff00097882 */ /* 0x000fe20000000000 */
[--C-:B------:R-:W-:Y:S01]  /*0bc0*/  IMAD.MOV.U32 R16, RZ, RZ, R35.reuse ;  /* 0x000000ffff107224 */ /* 0x100fe200078e0023 */
[----:B------:R-:W-:Y:S01]  /*0bd0*/  SHF.R.U32.HI R35, RZ, 0x14, R35 ;  /* 0x00000014ff237819 */ /* 0x000fe20000011623 */
[----:B------:R-:W-:Y:S01]  /*0be0*/  IMAD.MOV.U32 R20, RZ, RZ, 0x41ad3b5a ;  /* 0x41ad3b5aff147424 */ /* 0x000fe200078e00ff */
[----:B------:R-:W-:Y:S01]  /*0bf0*/  UMOV UR10, 0x3b39803f ;  /* 0x3b39803f000a7882 */ /* 0x000fe20000000000 */
[----:B------:R-:W-:Y:S01]  /*0c00*/  IMAD.MOV.U32 R21, RZ, RZ, 0x3ed0f5d2 ;  /* 0x3ed0f5d2ff157424 */ /* 0x000fe200078e00ff */
[----:B------:R-:W-:-:S03]  /*0c10*/  UMOV UR11, 0x3c7abc9e ;  /* 0x3c7abc9e000b7882 */ /* 0x000fc60000000000 */
[----:B------:R-:W-:-:S10]  /*0c20*/  @!P1 DMUL R14, R14, 1.80143985094819840000e+16 ;  /* 0x435000000e0e9828 */ /* 0x000fd40000000000 */
[----:B------:R-:W-:Y:S01]  /*0c30*/  @!P1 MOV R16, R15 ;  /* 0x0000000f00109202 */ /* 0x000fe20000000f00 */
[----:B------:R-:W-:Y:S01]  /*0c40*/  @!P1 IMAD.MOV.U32 R18, RZ, RZ, R14 ;  /* 0x000000ffff129224 */ /* 0x000fe200078e000e */
[----:B------:R-:W-:Y:S01]  /*0c50*/  @!P1 LEA.HI R35, R15, 0xffffffca, RZ, 0xc ;  /* 0xffffffca0f239811 */ /* 0x000fe200078f60ff */
[----:B------:R-:W-:Y:S01]  /*0c60*/  IMAD.MOV.U32 R15, RZ, RZ, 0x43300000 ;  /* 0x43300000ff0f7424 */ /* 0x000fe200078e00ff */
[----:B------:R-:W-:-:S03]  /*0c70*/  LOP3.LUT R16, R16, 0x800fffff, RZ, 0xc0, !PT ;  /* 0x800fffff10107812 */ /* 0x000fc600078ec0ff */
[----:B------:R-:W-:Y:S01]  /*0c80*/  VIADD R14, R35, 0xfffffc01 ;  /* 0xfffffc01230e7836 */ /* 0x000fe20000000000 */
[----:B------:R-:W-:Y:S02]  /*0c90*/  LOP3.LUT R19, R16, 0x3ff00000, RZ, 0xfc, !PT ;  /* 0x3ff0000010137812 */ /* 0x000fe400078efcff */
[----:B------:R-:W-:Y:S02]  /*0ca0*/  MOV R16, RZ ;  /* 0x000000ff00107202 */ /* 0x000fe40000000f00 */
[----:B------:R-:W-:-:S13]  /*0cb0*/  ISETP.GE.U32.AND P2, PT, R19, 0x3ff6a09f, PT ;  /* 0x3ff6a09f1300780c */ /* 0x000fda0003f46070 */
[----:B------:R-:W-:Y:S02]  /*0cc0*/  @P2 VIADD R17, R19, 0xfff00000 ;  /* 0xfff0000013112836 */ /* 0x000fe40000000000 */
[----:B------:R-:W-:Y:S02]  /*0cd0*/  @P2 VIADD R14, R35, 0xfffffc02 ;  /* 0xfffffc02230e2836 */ /* 0x000fe40000000000 */
[----:B------:R-:W-:-:S03]  /*0ce0*/  @P2 IMAD.MOV.U32 R19, RZ, RZ, R17 ;  /* 0x000000ffff132224 */ /* 0x000fc600078e0011 */
[----:B------:R-:W-:-:S03]  /*0cf0*/  LOP3.LUT R14, R14, 0x80000000, RZ, 0x3c, !PT ;  /* 0x800000000e0e7812 */ /* 0x000fc600078e3cff */
[C---:B------:R-:W-:Y:S02]  /*0d00*/  DADD R24, R18.reuse, 1 ;  /* 0x3ff0000012187429 */ /* 0x040fe40000000000 */
[----:B------:R-:W-:-:S04]  /*0d10*/  DADD R18, R18, -1 ;  /* 0xbff0000012127429 */ /* 0x000fc80000000000 */
[----:B------:R-:W0:Y:S02]  /*0d20*/  MUFU.RCP64H R17, R25 ;  /* 0x0000001900117308 */ /* 0x000e240000001800 */
[----:B0-----:R-:W-:-:S08]  /*0d30*/  DFMA R22, -R24, R16, 1 ;  /* 0x3ff000001816742b */ /* 0x001fd00000000110 */
[----:B------:R-:W-:-:S08]  /*0d40*/  DFMA R22, R22, R22, R22 ;  /* 0x000000161616722b */ /* 0x000fd00000000016 */
[----:B------:R-:W-:-:S08]  /*0d50*/  DFMA R22, R16, R22, R16 ;  /* 0x000000161016722b */ /* 0x000fd00000000010 */
[----:B------:R-:W-:-:S08]  /*0d60*/  DMUL R16, R18, R22 ;  /* 0x0000001612107228 */ /* 0x000fd00000000000 */
[----:B------:R-:W-:-:S08]  /*0d70*/  DFMA R16, R18, R22, R16 ;  /* 0x000000161210722b */ /* 0x000fd00000000010 */
[----:B------:R-:W-:-:S08]  /*0d80*/  DMUL R26, R16, R16 ;  /* 0x00000010101a7228 */ /* 0x000fd00000000000 */
[----:B------:R-:W-:Y:S01]  /*0d90*/  DFMA R20, R26, UR8, R20 ;  /* 0x000000081a147c2b */ /* 0x000fe20008000014 */
[----:B------:R-:W-:Y:S01]  /*0da0*/  UMOV UR8, 0x75488a3f ;  /* 0x75488a3f00087882 */ /* 0x000fe20000000000 */
[----:B------:R-:W-:-:S06]  /*0db0*/  UMOV UR9, 0x3ef3b20a ;  /* 0x3ef3b20a00097882 */ /* 0x000fcc0000000000 */
[----:B------:R-:W-:Y:S01]  /*0dc0*/  DFMA R24, R26, R20, UR8 ;  /* 0x000000081a187e2b */ /* 0x000fe20008000014 */
[----:B------:R-:W-:Y:S01]  /*0dd0*/  UMOV UR8, 0xe4faecd5 ;  /* 0xe4faecd500087882 */ /* 0x000fe20000000000 */
[----:B------:R-:W-:Y:S01]  /*0de0*/  UMOV UR9, 0x3f1745cd ;  /* 0x3f1745cd00097882 */ /* 0x000fe20000000000 */
[----:B------:R-:W-:-:S05]  /*0df0*/  DADD R20, R18, -R16 ;  /* 0x0000000012147229 */ /* 0x000fca0000000810 */
[----:B------:R-:W-:Y:S01]  /*0e00*/  DFMA R24, R26, R24, UR8 ;  /* 0x000000081a187e2b */ /* 0x000fe20008000018 */
[----:B------:R-:W-:Y:S01]  /*0e10*/  UMOV UR8, 0x258a578b ;  /* 0x258a578b00087882 */ /* 0x000fe20000000000 */
[----:B------:R-:W-:Y:S01]  /*0e20*/  UMOV UR9, 0x3f3c71c7 ;  /* 0x3f3c71c700097882 */ /* 0x000fe20000000000 */
[----:B------:R-:W-:-:S05]  /*0e30*/  DADD R20, R20, R20 ;  /* 0x0000000014147229 */ /* 0x000fca0000000014 */
[----:B------:R-:W-:Y:S01]  /*0e40*/  DFMA R24, R26, R24, UR8 ;  /* 0x000000081a187e2b */ /* 0x000fe20008000018 */
[----:B------:R-:W-:Y:S01]  /*0e50*/  UMOV UR8, 0x9242b910 ;  /* 0x9242b91000087882 */ /* 0x000fe20000000000 */
[----:B------:R-:W-:Y:S01]  /*0e60*/  UMOV UR9, 0x3f624924 ;  /* 0x3f62492400097882 */ /* 0x000fe20000000000 */
[----:B------:R-:W-:-:S05]  /*0e70*/  DFMA R20, R18, -R16, R20 ;  /* 0x800000101214722b */ /* 0x000fca0000000014 */
[----:B------:R-:W-:Y:S01]  /*0e80*/  DFMA R24, R26, R24, UR8 ;  /* 0x000000081a187e2b */ /* 0x000fe20008000018 */
[----:B------:R-:W-:Y:S01]  /*0e90*/  UMOV UR8, 0x99999dfb ;  /* 0x99999dfb00087882 */ /* 0x000fe20000000000 */
[----:B------:R-:W-:Y:S01]  /*0ea0*/  UMOV UR9, 0x3f899999 ;  /* 0x3f89999900097882 */ /* 0x000fe20000000000 */
[----:B------:R-:W-:Y:S02]  /*0eb0*/  DMUL R20, R22, R20 ;  /* 0x0000001416147228 */ /* 0x000fe40000000000 */
[----:B------:R-:W-:-:S03]  /*0ec0*/  DMUL R22, R16, R16 ;  /* 0x0000001010167228 */ /* 0x000fc60000000000 */
[----:B------:R-:W-:Y:S01]  /*0ed0*/  DFMA R24, R26, R24, UR8 ;  /* 0x000000081a187e2b */ /* 0x000fe20008000018 */
[----:B------:R-:W-:Y:S01]  /*0ee0*/  UMOV UR8, 0x55555555 ;  /* 0x5555555500087882 */ /* 0x000fe20000000000 */
[----:B------:R-:W-:-:S06]  /*0ef0*/  UMOV UR9, 0x3fb55555 ;  /* 0x3fb5555500097882 */ /* 0x000fcc0000000000 */
[----:B------:R-:W-:-:S08]  /*0f00*/  DFMA R18, R26, R24, UR8 ;  /* 0x000000081a127e2b */ /* 0x000fd00008000018 */
[----:B------:R-:W-:Y:S01]  /*0f10*/  DADD R28, -R18, UR8 ;  /* 0x00000008121c7e29 */ /* 0x000fe20008000100 */
[----:B------:R-:W-:Y:S01]  /*0f20*/  UMOV UR8, 0xb9e7b0 ;  /* 0x00b9e7b000087882 */ /* 0x000fe20000000000 */
[----:B------:R-:W-:-:S06]  /*0f30*/  UMOV UR9, 0x3c46a4cb ;  /* 0x3c46a4cb00097882 */ /* 0x000fcc0000000000 */
[----:B------:R-:W-:Y:S02]  /*0f40*/  DFMA R28, R26, R24, R28 ;  /* 0x000000181a1c722b */ /* 0x000fe4000000001c */
[----:B------:R-:W-:Y:S01]  /*0f50*/  DFMA R26, R16, R16, -R22 ;  /* 0x00000010101a722b */ /* 0x000fe20000000816 */
[----:B------:R-:W-:Y:S01]  /*0f60*/  VIADD R25, R21, 0x100000 ;  /* 0x0010000015197836 */ /* 0x000fe20000000000 */
[----:B------:R-:W-:-:S04]  /*0f70*/  MOV R24, R20 ;  /* 0x0000001400187202 */ /* 0x000fc80000000f00 */
[----:B------:R-:W-:Y:S01]  /*0f80*/  DADD R28, R28, -UR8 ;  /* 0x800000081c1c7e29 */ /* 0x000fe20008000000 */
[----:B------:R-:W-:Y:S01]  /*0f90*/  UMOV UR8, 0x80000000 ;  /* 0x8000000000087882 */ /* 0x000fe20000000000 */
[C---:B------:R-:W-:Y:S01]  /*0fa0*/  DFMA R24, R16.reuse, R24, R26 ;  /* 0x000000181018722b */ /* 0x040fe2000000001a */
[----:B------:R-:W-:Y:S01]  /*0fb0*/  UMOV UR9, 0x43300000 ;  /* 0x4330000000097882 */ /* 0x000fe20000000000 */
[----:B------:R-:W-:Y:S02]  /*0fc0*/  DMUL R26, R16, R22 ;  /* 0x00000016101a7228 */ /* 0x000fe40000000000 */
[----:B------:R-:W-:Y:S01]  /*0fd0*/  DADD R14, R14, -UR8 ;  /* 0x800000080e0e7e29 */ /* 0x000fe20008000000 */
[----:B------:R-:W-:Y:S01]  /*0fe0*/  UMOV UR8, 0xfefa39ef ;  /* 0xfefa39ef00087882 */ /* 0x000fe20000000000 */
[----:B------:R-:W-:-:S04]  /*0ff0*/  UMOV UR9, 0x3fe62e42 ;  /* 0x3fe62e4200097882 */ /* 0x000fc80000000000 */
[----:B------:R-:W-:-:S08]  /*1000*/  DFMA R30, R16, R22, -R26 ;  /* 0x00000016101e722b */ /* 0x000fd0000000081a */
[----:B------:R-:W-:Y:S02]  /*1010*/  DFMA R30, R20, R22, R30 ;  /* 0x00000016141e722b */ /* 0x000fe4000000001e */
[----:B------:R-:W-:-:S06]  /*1020*/  DADD R22, R18, R28 ;  /* 0x0000000012167229 */ /* 0x000fcc000000001c */
[----:B------:R-:W-:Y:S02]  /*1030*/  DFMA R24, R16, R24, R30 ;  /* 0x000000181018722b */ /* 0x000fe4000000001e */
[----:B------:R-:W-:Y:S02]  /*1040*/  DADD R30, R18, -R22 ;  /* 0x00000000121e7229 */ /* 0x000fe40000000816 */
[----:B------:R-:W-:-:S06]  /*1050*/  DMUL R18, R22, R26 ;  /* 0x0000001a16127228 */ /* 0x000fcc0000000000 */
[----:B------:R-:W-:Y:S02]  /*1060*/  DADD R30, R28, R30 ;  /* 0x000000001c1e7229 */ /* 0x000fe4000000001e */
[----:B------:R-:W-:-:S08]  /*1070*/  DFMA R28, R22, R26, -R18 ;  /* 0x0000001a161c722b */ /* 0x000fd00000000812 */
[----:B------:R-:W-:-:S08]  /*1080*/  DFMA R24, R22, R24, R28 ;  /* 0x000000181618722b */ /* 0x000fd0000000001c */
[----:B------:R-:W-:-:S08]  /*1090*/  DFMA R30, R30, R26, R24 ;  /* 0x0000001a1e1e722b */ /* 0x000fd00000000018 */
[----:B------:R-:W-:-:S08]  /*10a0*/  DADD R24, R18, R30 ;  /* 0x0000000012187229 */ /* 0x000fd0000000001e */
[--C-:B------:R-:W-:Y:S02]  /*10b0*/  DADD R22, R16, R24.reuse ;  /* 0x0000000010167229 */ /* 0x100fe40000000018 */
[----:B------:R-:W-:-:S06]  /*10c0*/  DADD R18, R18, -R24 ;  /* 0x0000000012127229 */ /* 0x000fcc0000000818 */
[----:B------:R-:W-:Y:S02]  /*10d0*/  DADD R16, R16, -R22 ;  /* 0x0000000010107229 */ /* 0x000fe40000000816 */
[----:B------:R-:W-:-:S06]  /*10e0*/  DADD R18, R30, R18 ;  /* 0x000000001e127229 */ /* 0x000fcc0000000012 */
[----:B------:R-:W-:-:S08]  /*10f0*/  DADD R16, R24, R16 ;  /* 0x0000000018107229 */ /* 0x000fd00000000010 */
[----:B------:R-:W-:-:S08]  /*1100*/  DADD R16, R18, R16 ;  /* 0x0000000012107229 */ /* 0x000fd00000000010 */
[----:B------:R-:W-:-:S08]  /*1110*/  DADD R20, R20, R16 ;  /* 0x0000000014147229 */ /* 0x000fd00000000010 */
[----:B------:R-:W-:-:S08]  /*1120*/  DADD R18, R22, R20 ;  /* 0x0000000016127229 */ /* 0x000fd00000000014 */
[--C-:B------:R-:W-:Y:S02]  /*1130*/  DFMA R16, R14, UR8, R18.reuse ;  /* 0x000000080e107c2b */ /* 0x100fe40008000012 */
[----:B------:R-:W-:-:S06]  /*1140*/  DADD R24, R22, -R18 ;  /* 0x0000000016187229 */ /* 0x000fcc0000000812 */
[----:B------:R-:W-:Y:S02]  /*1150*/  DFMA R22, R14, -UR8, R16 ;  /* 0x800000080e167c2b */ /* 0x000fe40008000010 */
[----:B------:R-:W-:-:S06]  /*1160*/  DADD R24, R20, R24 ;  /* 0x0000000014187229 */ /* 0x000fcc0000000018 */
[----:B------:R-:W-:-:S08]  /*1170*/  DADD R22, -R18, R22 ;  /* 0x0000000012167229 */ /* 0x000fd00000000116 */
[----:B------:R-:W-:-:S08]  /*1180*/  DADD R18, R24, -R22 ;  /* 0x0000000018127229 */ /* 0x000fd00000000816 */
[----:B------:R-:W-:-:S08]  /*1190*/  DFMA R18, R14, UR10, R18 ;  /* 0x0000000a0e127c2b */ /* 0x000fd00008000012 */
[----:B------:R-:W-:-:S08]  /*11a0*/  DADD R14, R16, R18 ;  /* 0x00000000100e7229 */ /* 0x000fd00000000012 */
[----:B------:R-:W-:Y:S02]  /*11b0*/  DADD R16, R16, -R14 ;  /* 0x0000000010107229 */ /* 0x000fe4000000080e */
[----:B------:R-:W-:-:S06]  /*11c0*/  DMUL R24, R14, 2 ;  /* 0x400000000e187828 */ /* 0x000fcc0000000000 */
[----:B------:R-:W-:Y:S02]  /*11d0*/  DADD R16, R18, R16 ;  /* 0x0000000012107229 */ /* 0x000fe40000000010 */
[----:B------:R-:W-:-:S08]  /*11e0*/  DFMA R22, R14, 2, -R24 ;  /* 0x400000000e16782b */ /* 0x000fd00000000818 */
[----:B------:R-:W-:Y:S01]  /*11f0*/  DFMA R22, R16, 2, R22 ;  /* 0x400000001016782b */ /* 0x000fe20000000016 */
[----:B------:R-:W-:Y:S01]  /*1200*/  MOV R16, 0x652b82fe ;  /* 0x652b82fe00107802 */ /* 0x000fe20000000f00 */
[----:B------:R-:W-:-:S06]  /*1210*/  IMAD.MOV.U32 R17, RZ, RZ, 0x3ff71547 ;  /* 0x3ff71547ff117424 */ /* 0x000fcc00078e00ff */
[----:B------:R-:W-:-:S08]  /*1220*/  DADD R14, R24, R22 ;  /* 0x00000000180e7229 */ /* 0x000fd00000000016 */
[----:B------:R-:W-:Y:S02]  /*1230*/  DFMA R16, R14, R16, 6.75539944105574400000e+15 ;  /* 0x433800000e10742b */ /* 0x000fe40000000010 */
[----:B------:R-:W-:Y:S01]  /*1240*/  FSETP.GEU.AND P1, PT, |R15|, 4.1917929649353027344, PT ;  /* 0x4086232b0f00780b */ /* 0x000fe20003f2e200 */
[----:B------:R-:W-:-:S05]  /*1250*/  DADD R24, R24, -R14 ;  /* 0x0000000018187229 */ /* 0x000fca000000080e */
[----:B------:R-:W-:-:S03]  /*1260*/  DADD R18, R16, -6.75539944105574400000e+15 ;  /* 0xc338000010127429 */ /* 0x000fc60000000000 */
[----:B------:R-:W-:-:S05]  /*1270*/  DADD R22, R22, R24 ;  /* 0x0000000016167229 */ /* 0x000fca0000000018 */
[----:B------:R-:W-:Y:S01]  /*1280*/  DFMA R20, R18, -UR8, R14 ;  /* 0x8000000812147c2b */ /* 0x000fe2000800000e */
[----:B------:R-:W-:Y:S01]  /*1290*/  UMOV UR8, 0x3b39803f ;  /* 0x3b39803f00087882 */ /* 0x000fe20000000000 */
[----:B------:R-:W-:-:S06]  /*12a0*/  UMOV UR9, 0x3c7abc9e ;  /* 0x3c7abc9e00097882 */ /* 0x000fcc0000000000 */
[----:B------:R-:W-:Y:S01]  /*12b0*/  DFMA R20, R18, -UR8, R20 ;  /* 0x8000000812147c2b */ /* 0x000fe20008000014 */
[----:B------:R-:W-:Y:S01]  /*12c0*/  UMOV UR8, 0x69ce2bdf ;  /* 0x69ce2bdf00087882 */ /* 0x000fe20000000000 */
[----:B------:R-:W-:Y:S01]  /*12d0*/  IMAD.MOV.U32 R18, RZ, RZ, -0x35dec16 ;  /* 0xfca213eaff127424 */ /* 0x000fe200078e00ff */
[----:B------:R-:W-:Y:S01]  /*12e0*/  UMOV UR9, 0x3e5ade15 ;  /* 0x3e5ade1500097882 */ /* 0x000fe20000000000 */
[----:B------:R-:W-:-:S06]  /*12f0*/  IMAD.MOV.U32 R19, RZ, RZ, 0x3e928af3 ;  /* 0x3e928af3ff137424 */ /* 0x000fcc00078e00ff */
[----:B------:R-:W-:Y:S01]  /*1300*/  DFMA R18, R20, UR8, R18 ;  /* 0x0000000814127c2b */ /* 0x000fe20008000012 */
[----:B------:R-:W-:Y:S01]  /*1310*/  UMOV UR8, 0x62401315 ;  /* 0x6240131500087882 */ /* 0x000fe20000000000 */
[----:B------:R-:W-:-:S06]  /*1320*/  UMOV UR9, 0x3ec71dee ;  /* 0x3ec71dee00097882 */ /* 0x000fcc0000000000 */
[----:B------:R-:W-:Y:S01]  /*1330*/  DFMA R18, R20, R18, UR8 ;  /* 0x0000000814127e2b */ /* 0x000fe20008000012 */
        /* <DEDUP_REMOVED lines=20> */
[----:B------:R-:W-:-:S08]  /*1480*/  DFMA R18, R20, R18, UR8 ;  /* 0x0000000814127e2b */ /* 0x000fd00008000012 */
[----:B------:R-:W-:-:S08]  /*1490*/  DFMA R18, R20, R18, 1 ;  /* 0x3ff000001412742b */ /* 0x000fd00000000012 */
[----:B------:R-:W-:-:S10]  /*14a0*/  DFMA R18, R20, R18, 1 ;  /* 0x3ff000001412742b */ /* 0x000fd40000000012 */
[----:B------:R-:W-:Y:S01]  /*14b0*/  LEA R21, R16, R19, 0x14 ;  /* 0x0000001310157211 */ /* 0x000fe200078ea0ff */
[----:B------:R-:W-:Y:S01]  /*14c0*/  IMAD.MOV.U32 R20, RZ, RZ, R18 ;  /* 0x000000ffff147224 */ /* 0x000fe200078e0012 */
[----:B------:R-:W-:Y:S06]  /*14d0*/  @!P1 BRA `(.L_x_35) ;  /* 0x0000000000309947 */ /* 0x000fec0003800000 */
[----:B------:R-:W-:Y:S01]  /*14e0*/  FSETP.GEU.AND P2, PT, |R15|, 4.2275390625, PT ;  /* 0x408748000f00780b */ /* 0x000fe20003f4e200 */
[C---:B------:R-:W-:Y:S02]  /*14f0*/  DADD R20, R14.reuse, +INF ;  /* 0x7ff000000e147429 */ /* 0x040fe40000000000 */
[----:B------:R-:W-:-:S08]  /*1500*/  DSETP.GEU.AND P1, PT, R14, RZ, PT ;  /* 0x000000ff0e00722a */ /* 0x000fd00003f2e000 */
[----:B------:R-:W-:Y:S02]  /*1510*/  FSEL R20, R20, RZ, P1 ;  /* 0x000000ff14147208 */ /* 0x000fe40000800000 */
[----:B------:R-:W-:Y:S02]  /*1520*/  @!P2 LEA.HI R17, R16, R16, RZ, 0x1 ;  /* 0x000000101011a211 */ /* 0x000fe400078f08ff */
[----:B------:R-:W-:Y:S02]  /*1530*/  FSEL R21, R21, RZ, P1 ;  /* 0x000000ff15157208 */ /* 0x000fe40000800000 */
[----:B------:R-:W-:-:S05]  /*1540*/  @!P2 SHF.R.S32.HI R17, RZ, 0x1, R17 ;  /* 0x00000001ff11a819 */ /* 0x000fca0000011411 */
[----:B------:R-:W-:Y:S02]  /*1550*/  @!P2 IMAD.IADD R14, R16, 0x1, -R17 ;  /* 0x00000001100ea824 */ /* 0x000fe400078e0a11 */
[----:B------:R-:W-:-:S03]  /*1560*/  @!P2 IMAD R19, R17, 0x100000, R19 ;  /* 0x001000001113a824 */ /* 0x000fc600078e0213 */
[----:B------:R-:W-:Y:S02]  /*1570*/  @!P2 LEA R15, R14, 0x3ff00000, 0x14 ;  /* 0x3ff000000e0fa811 */ /* 0x000fe400078ea0ff */
[----:B------:R-:W-:-:S06]  /*1580*/  @!P2 MOV R14, RZ ;  /* 0x000000ff000ea202 */ /* 0x000fcc0000000f00 */
[----:B------:R-:W-:-:S11]  /*1590*/  @!P2 DMUL R20, R18, R14 ;  /* 0x0000000e1214a228 */ /* 0x000fd60000000000 */
.L_x_35:
[----:B------:R-:W-:Y:S01]  /*15a0*/  DFMA R22, R22, R20, R20 ;  /* 0x000000141616722b */ /* 0x000fe20000000014 */
[----:B------:R-:W-:Y:S01]  /*15b0*/  IMAD.MOV.U32 R14, RZ, RZ, R32 ;  /* 0x000000ffff0e7224 */ /* 0x000fe200078e0020 */
[----:B------:R-:W-:Y:S01]  /*15c0*/  DSETP.NEU.AND P1, PT, |R20|, +INF , PT ;  /* 0x7ff000001400742a */ /* 0x000fe20003f2d200 */
[----:B------:R-:W-:-:S07]  /*15d0*/  IMAD.MOV.U32 R15, RZ, RZ, 0x0 ;  /* 0x00000000ff0f7424 */ /* 0x000fce00078e00ff */
[----:B------:R-:W-:Y:S02]  /*15e0*/  FSEL R16, R20, R22, !P1 ;  /* 0x0000001614107208 */ /* 0x000fe40004800000 */
[----:B------:R-:W-:Y:S01]  /*15f0*/  FSEL R20, R21, R23, !P1 ;  /* 0x0000001715147208 */ /* 0x000fe20004800000 */
[----:B------:R-:W-:Y:S06]  /*1600*/  RET.REL.NODEC R14 `(_Z13par_eucl_distPdii) ;  /* 0xffffffe80e7c7950 */ /* 0x000fec0003c3ffff */
.L_x_36:
        /* <DEDUP_REMOVED lines=15> */
.L_x_39:


//--------------------- .nv.global.init           --------------------------
	.section	.nv.global.init,"aw",@progbits
.nv.global.init:
	.type		$str$1,@object
	.size		$str$1,($str - $str$1)
$str$1:
        /*0000*/ 	.byte	0x25, 0x64, 0x20, 0x25, 0x64, 0x20, 0x25, 0x66, 0x20, 0x25, 0x66, 0x0a, 0x00
	.type		$str,@object
	.size		$str,(.L_0 - $str)
$str:
        /*000d*/ 	.byte	0x25, 0x64, 0x20, 0x25, 0x64, 0x20, 0x25, 0x64, 0x20, 0x25, 0x66, 0x20, 0x25, 0x66, 0x20, 0x54
        /*001d*/ 	.byte	0x4f, 0x20, 0x25, 0x66, 0x0a, 0x00
.L_0:


//--------------------- .nv.shared.reserved.0     --------------------------
	.section	.nv.shared.reserved.0,"aw",@nobits
	.weak		__nv_reservedSMEM_offset_0_alias
	.size		__nv_reservedSMEM_offset_0_alias, 0, 64
	.other		__nv_reservedSMEM_offset_0_alias,@"STO_CUDA_RESERVED_SHARED STV_DEFAULT"
__nv_reservedSMEM_offset_0_alias:
	.zero		0
	.zero		64


//--------------------- .nv.shared._Z15par_signed_distPdiiS_iS_iPi --------------------------
	.section	.nv.shared._Z15par_signed_distPdiiS_iS_iPi,"aw",@nobits
	.sectionflags	@""
	.align	8
.nv.shared._Z15par_signed_distPdiiS_iS_iPi:
	.zero		3072


//--------------------- .nv.constant0._Z13int_to_doubleiPiPd --------------------------
	.section	.nv.constant0._Z13int_to_doubleiPiPd,"a",@progbits
	.sectionflags	@""
	.align	4
.nv.constant0._Z13int_to_doubleiPiPd:
	.zero		920


//--------------------- .nv.constant0._Z15par_signed_distPdiiS_iS_iPi --------------------------
	.section	.nv.constant0._Z15par_signed_distPdiiS_iS_iPi,"a",@progbits
	.sectionflags	@""
	.align	4
.nv.constant0._Z15par_signed_distPdiiS_iS_iPi:
	.zero		952


//--------------------- .nv.constant0._Z13par_eucl_distPdii --------------------------
	.section	.nv.constant0._Z13par_eucl_distPdii,"a",@progbits
	.sectionflags	@""
	.align	4
.nv.constant0._Z13par_eucl_distPdii:
	.zero		912


//--------------------- SYMBOLS --------------------------

	.type		.nv.reservedSmem.offset0,@object
	.size		.nv.reservedSmem.offset0,0x4
	.type		.nv.reservedSmem.cap,@object
	.size		.nv.reservedSmem.cap,0x4
	.type		vprintf,@function
